	.target	sm_90a

	.elftype	@"ET_EXEC"


//--------------------- .note.nv.tkinfo           --------------------------
	.section	.note.nv.tkinfo,"",@"SHT_NOTE"
	.sectionflags	@"SHF_NOTE_NV_TKINFO"
	.tkinfo
        /*0018*/ 	.word	0x00000002
        /*0030*/ 	.string	""
        /*0030*/ 	.string	"ptxas"
        /*0030*/ 	.string	"Cuda compilation tools, release 13.0, V13.0.88"
        /*0030*/ 	.string	"Build cuda_13.0.r13.0/compiler.36424714_0"
        /*0030*/ 	.string	"-arch sm_90a -m 64 "



//--------------------- .note.nv.cuinfo           --------------------------
	.section	.note.nv.cuinfo,"",@"SHT_NOTE"
	.sectionflags	@"SHF_NOTE_NV_CUINFO"
        /*0018*/ 	.short	0x0002
        /*001a*/ 	.short	0x005a
        /*001c*/ 	.short	0x0082
	.zero		2


//--------------------- .nv.info                  --------------------------
	.section	.nv.info,"",@"SHT_CUDA_INFO"
	.align	4


	//----- nvinfo : EIATTR_REGCOUNT
	.align		4
        /*0000*/ 	.byte	0x04, 0x2f
        /*0002*/ 	.short	(.L_12 - .L_11)
	.align		4
.L_11:
        /*0004*/ 	.word	index@(_ZN7cutlass13device_kernelIN5flash19enable_sm80_to_sm89INS1_16FlashAttnFwdSm80INS1_25CollectiveMainloopFwdSm80ILi4ELi1ELb0EN4cute5tupleIJNS5_1CILi128EEENS7_ILi64EEENS7_ILi96EEEEEELi96ENS_10bfloat16_tEfNS_4arch4Sm80ELb1ELb0ELb1ELb1ELb1ELb1ELb1ELb0EEENS1_21CollectiveEpilogueFwdINS6_IJS8_SA_S9_EEENS6_IJNS7_ILi1EEESI_SI_EEESC_SE_Li128ELb1ELb1ELb0ELb0EEENS1_19SingleTileSchedulerILb1ELb0ELb1ELi128EEEEEEEEEvNT_6ParamsE)
        /*0008*/ 	.word	0x00000004


	//----- nvinfo : EIATTR_FRAME_SIZE
	.align		4
.L_12:
        /*000c*/ 	.byte	0x04, 0x11
        /*000e*/ 	.short	(.L_14 - .L_13)
	.align		4
.L_13:
        /*0010*/ 	.word	index@(_ZN7cutlass13device_kernelIN5flash19enable_sm80_to_sm89INS1_16FlashAttnFwdSm80INS1_25CollectiveMainloopFwdSm80ILi4ELi1ELb0EN4cute5tupleIJNS5_1CILi128EEENS7_ILi64EEENS7_ILi96EEEEEELi96ENS_10bfloat16_tEfNS_4arch4Sm80ELb1ELb0ELb1ELb1ELb1ELb1ELb1ELb0EEENS1_21CollectiveEpilogueFwdINS6_IJS8_SA_S9_EEENS6_IJNS7_ILi1EEESI_SI_EEESC_SE_Li128ELb1ELb1ELb0ELb0EEENS1_19SingleTileSchedulerILb1ELb0ELb1ELi128EEEEEEEEEvNT_6ParamsE)
        /*0014*/ 	.word	0x00000000


	//----- nvinfo : EIATTR_REGCOUNT
	.align		4
.L_14:
        /*0018*/ 	.byte	0x04, 0x2f
        /*001a*/ 	.short	(.L_16 - .L_15)
	.align		4
.L_15:
        /*001c*/ 	.word	index@(_ZN7cutlass13device_kernelIN5flash19enable_sm80_to_sm89INS1_16FlashAttnFwdSm80INS1_25CollectiveMainloopFwdSm80ILi4ELi1ELb0EN4cute5tupleIJNS5_1CILi128EEENS7_ILi64EEENS7_ILi96EEEEEELi96ENS_10bfloat16_tEfNS_4arch4Sm80ELb1ELb0ELb1ELb1ELb1ELb0ELb1ELb0EEENS1_21CollectiveEpilogueFwdINS6_IJS8_SA_S9_EEENS6_IJNS7_ILi1EEESI_SI_EEESC_SE_Li128ELb1ELb1ELb0ELb0EEENS1_19SingleTileSchedulerILb1ELb0ELb1ELi128EEEEEEEEEvNT_6ParamsE)
        /*0020*/ 	.word	0x00000004


	//----- nvinfo : EIATTR_FRAME_SIZE
	.align		4
.L_16:
        /*0024*/ 	.byte	0x04, 0x11
        /*0026*/ 	.short	(.L_18 - .L_17)
	.align		4
.L_17:
        /*0028*/ 	.word	index@(_ZN7cutlass13device_kernelIN5flash19enable_sm80_to_sm89INS1_16FlashAttnFwdSm80INS1_25CollectiveMainloopFwdSm80ILi4ELi1ELb0EN4cute5tupleIJNS5_1CILi128EEENS7_ILi64EEENS7_ILi96EEEEEELi96ENS_10bfloat16_tEfNS_4arch4Sm80ELb1ELb0ELb1ELb1ELb1ELb0ELb1ELb0EEENS1_21CollectiveEpilogueFwdINS6_IJS8_SA_S9_EEENS6_IJNS7_ILi1EEESI_SI_EEESC_SE_Li128ELb1ELb1ELb0ELb0EEENS1_19SingleTileSchedulerILb1ELb0ELb1ELi128EEEEEEEEEvNT_6ParamsE)
        /*002c*/ 	.word	0x00000000


	//----- nvinfo : EIATTR_REGCOUNT
	.align		4
.L_18:
        /*0030*/ 	.byte	0x04, 0x2f
        /*0032*/ 	.short	(.L_20 - .L_19)
	.align		4
.L_19:
        /*0034*/ 	.word	index@(_ZN7cutlass13device_kernelIN5flash19enable_sm80_to_sm89INS1_16FlashAttnFwdSm80INS1_25CollectiveMainloopFwdSm80ILi4ELi1ELb0EN4cute5tupleIJNS5_1CILi128EEENS7_ILi64EEENS7_ILi96EEEEEELi96ENS_10bfloat16_tEfNS_4arch4Sm80ELb1ELb0ELb1ELb0ELb1ELb0ELb1ELb0EEENS1_21CollectiveEpilogueFwdINS6_IJS8_SA_S9_EEENS6_IJNS7_ILi1EEESI_SI_EEESC_SE_Li128ELb0ELb1ELb0ELb0EEENS1_30DynamicPersistentTileSchedulerILi128ELi128ELb0ELb1ELb0EEEEEEEEEvNT_6ParamsE)
        /*0038*/ 	.word	0x00000004


	//----- nvinfo : EIATTR_FRAME_SIZE
	.align		4
.L_20:
        /*003c*/ 	.byte	0x04, 0x11
        /*003e*/ 	.short	(.L_22 - .L_21)
	.align		4
.L_21:
        /*0040*/ 	.word	index@(_ZN7cutlass13device_kernelIN5flash19enable_sm80_to_sm89INS1_16FlashAttnFwdSm80INS1_25CollectiveMainloopFwdSm80ILi4ELi1ELb0EN4cute5tupleIJNS5_1CILi128EEENS7_ILi64EEENS7_ILi96EEEEEELi96ENS_10bfloat16_tEfNS_4arch4Sm80ELb1ELb0ELb1ELb0ELb1ELb0ELb1ELb0EEENS1_21CollectiveEpilogueFwdINS6_IJS8_SA_S9_EEENS6_IJNS7_ILi1EEESI_SI_EEESC_SE_Li128ELb0ELb1ELb0ELb0EEENS1_30DynamicPersistentTileSchedulerILi128ELi128ELb0ELb1ELb0EEEEEEEEEvNT_6ParamsE)
        /*0044*/ 	.word	0x00000000


	//----- nvinfo : EIATTR_REGCOUNT
	.align		4
.L_22:
        /*0048*/ 	.byte	0x04, 0x2f
        /*004a*/ 	.short	(.L_24 - .L_23)
	.align		4
.L_23:
        /*004c*/ 	.word	index@(_ZN7cutlass13device_kernelIN5flash19enable_sm80_to_sm89INS1_16FlashAttnFwdSm80INS1_25CollectiveMainloopFwdSm80ILi4ELi1ELb0EN4cute5tupleIJNS5_1CILi128EEENS7_ILi48EEENS7_ILi96EEEEEELi96ENS_10bfloat16_tEfNS_4arch4Sm80ELb0ELb1ELb1ELb1ELb1ELb1ELb1ELb0EEENS1_21CollectiveEpilogueFwdINS6_IJS8_SA_S9_EEENS6_IJNS7_ILi1EEESI_SI_EEESC_SE_Li128ELb1ELb1ELb0ELb0EEENS1_19SingleTileSchedulerILb1ELb0ELb1ELi128EEEEEEEEEvNT_6ParamsE)
        /*0050*/ 	.word	0x00000004


	//----- nvinfo : EIATTR_FRAME_SIZE
	.align		4
.L_24:
        /*0054*/ 	.byte	0x04, 0x11
        /*0056*/ 	.short	(.L_26 - .L_25)
	.align		4
.L_25:
        /*0058*/ 	.word	index@(_ZN7cutlass13device_kernelIN5flash19enable_sm80_to_sm89INS1_16FlashAttnFwdSm80INS1_25CollectiveMainloopFwdSm80ILi4ELi1ELb0EN4cute5tupleIJNS5_1CILi128EEENS7_ILi48EEENS7_ILi96EEEEEELi96ENS_10bfloat16_tEfNS_4arch4Sm80ELb0ELb1ELb1ELb1ELb1ELb1ELb1ELb0EEENS1_21CollectiveEpilogueFwdINS6_IJS8_SA_S9_EEENS6_IJNS7_ILi1EEESI_SI_EEESC_SE_Li128ELb1ELb1ELb0ELb0EEENS1_19SingleTileSchedulerILb1ELb0ELb1ELi128EEEEEEEEEvNT_6ParamsE)
        /*005c*/ 	.word	0x00000000


	//----- nvinfo : EIATTR_REGCOUNT
	.align		4
.L_26:
        /*0060*/ 	.byte	0x04, 0x2f
        /*0062*/ 	.short	(.L_28 - .L_27)
	.align		4
.L_27:
        /*0064*/ 	.word	index@(_ZN7cutlass13device_kernelIN5flash19enable_sm80_to_sm89INS1_16FlashAttnFwdSm80INS1_25CollectiveMainloopFwdSm80ILi4ELi1ELb0EN4cute5tupleIJNS5_1CILi128EEENS7_ILi48EEENS7_ILi96EEEEEELi96ENS_10bfloat16_tEfNS_4arch4Sm80ELb0ELb1ELb1ELb1ELb1ELb0ELb1ELb0EEENS1_21CollectiveEpilogueFwdINS6_IJS8_SA_S9_EEENS6_IJNS7_ILi1EEESI_SI_EEESC_SE_Li128ELb1ELb1ELb0ELb0EEENS1_19SingleTileSchedulerILb1ELb0ELb1ELi128EEEEEEEEEvNT_6ParamsE)
        /*0068*/ 	.word	0x00000004


	//----- nvinfo : EIATTR_FRAME_SIZE
	.align		4
.L_28:
        /*006c*/ 	.byte	0x04, 0x11
        /*006e*/ 	.short	(.L_30 - .L_29)
	.align		4
.L_29:
        /*0070*/ 	.word	index@(_ZN7cutlass13device_kernelIN5flash19enable_sm80_to_sm89INS1_16FlashAttnFwdSm80INS1_25CollectiveMainloopFwdSm80ILi4ELi1ELb0EN4cute5tupleIJNS5_1CILi128EEENS7_ILi48EEENS7_ILi96EEEEEELi96ENS_10bfloat16_tEfNS_4arch4Sm80ELb0ELb1ELb1ELb1ELb1ELb0ELb1ELb0EEENS1_21CollectiveEpilogueFwdINS6_IJS8_SA_S9_EEENS6_IJNS7_ILi1EEESI_SI_EEESC_SE_Li128ELb1ELb1ELb0ELb0EEENS1_19SingleTileSchedulerILb1ELb0ELb1ELi128EEEEEEEEEvNT_6ParamsE)
        /*0074*/ 	.word	0x00000000


	//----- nvinfo : EIATTR_REGCOUNT
	.align		4
.L_30:
        /*0078*/ 	.byte	0x04, 0x2f
        /*007a*/ 	.short	(.L_32 - .L_31)
	.align		4
.L_31:
        /*007c*/ 	.word	index@(_ZN7cutlass13device_kernelIN5flash19enable_sm80_to_sm89INS1_16FlashAttnFwdSm80INS1_25CollectiveMainloopFwdSm80ILi4ELi1ELb0EN4cute5tupleIJNS5_1CILi128EEENS7_ILi48EEENS7_ILi96EEEEEELi96ENS_10bfloat16_tEfNS_4arch4Sm80ELb0ELb1ELb1ELb0ELb1ELb0ELb1ELb0EEENS1_21CollectiveEpilogueFwdINS6_IJS8_SA_S9_EEENS6_IJNS7_ILi1EEESI_SI_EEESC_SE_Li128ELb0ELb1ELb0ELb0EEENS1_19SingleTileSchedulerILb0ELb0ELb1ELi128EEEEEEEEEvNT_6ParamsE)
        /*0080*/ 	.word	0x00000004


	//----- nvinfo : EIATTR_FRAME_SIZE
	.align		4
.L_32:
        /*0084*/ 	.byte	0x04, 0x11
        /*0086*/ 	.short	(.L_34 - .L_33)
	.align		4
.L_33:
        /*0088*/ 	.word	index@(_ZN7cutlass13device_kernelIN5flash19enable_sm80_to_sm89INS1_16FlashAttnFwdSm80INS1_25CollectiveMainloopFwdSm80ILi4ELi1ELb0EN4cute5tupleIJNS5_1CILi128EEENS7_ILi48EEENS7_ILi96EEEEEELi96ENS_10bfloat16_tEfNS_4arch4Sm80ELb0ELb1ELb1ELb0ELb1ELb0ELb1ELb0EEENS1_21CollectiveEpilogueFwdINS6_IJS8_SA_S9_EEENS6_IJNS7_ILi1EEESI_SI_EEESC_SE_Li128ELb0ELb1ELb0ELb0EEENS1_19SingleTileSchedulerILb0ELb0ELb1ELi128EEEEEEEEEvNT_6ParamsE)
        /*008c*/ 	.word	0x00000000


	//----- nvinfo : EIATTR_REGCOUNT
	.align		4
.L_34:
        /*0090*/ 	.byte	0x04, 0x2f
        /*0092*/ 	.short	(.L_36 - .L_35)
	.align		4
.L_35:
        /*0094*/ 	.word	index@(_ZN7cutlass13device_kernelIN5flash19enable_sm80_to_sm89INS1_16FlashAttnFwdSm80INS1_25CollectiveMainloopFwdSm80ILi4ELi1ELb0EN4cute5tupleIJNS5_1CILi128EEENS7_ILi64EEENS7_ILi96EEEEEELi96ENS_10bfloat16_tEfNS_4arch4Sm80ELb0ELb0ELb1ELb1ELb1ELb1ELb1ELb0EEENS1_21CollectiveEpilogueFwdINS6_IJS8_SA_S9_EEENS6_IJNS7_ILi1EEESI_SI_EEESC_SE_Li128ELb1ELb1ELb0ELb0EEENS1_19SingleTileSchedulerILb1ELb0ELb1ELi128EEEEEEEEEvNT_6ParamsE)
        /*0098*/ 	.word	0x00000004


	//----- nvinfo : EIATTR_FRAME_SIZE
	.align		4
.L_36:
        /*009c*/ 	.byte	0x04, 0x11
        /*009e*/ 	.short	(.L_38 - .L_37)
	.align		4
.L_37:
        /*00a0*/ 	.word	index@(_ZN7cutlass13device_kernelIN5flash19enable_sm80_to_sm89INS1_16FlashAttnFwdSm80INS1_25CollectiveMainloopFwdSm80ILi4ELi1ELb0EN4cute5tupleIJNS5_1CILi128EEENS7_ILi64EEENS7_ILi96EEEEEELi96ENS_10bfloat16_tEfNS_4arch4Sm80ELb0ELb0ELb1ELb1ELb1ELb1ELb1ELb0EEENS1_21CollectiveEpilogueFwdINS6_IJS8_SA_S9_EEENS6_IJNS7_ILi1EEESI_SI_EEESC_SE_Li128ELb1ELb1ELb0ELb0EEENS1_19SingleTileSchedulerILb1ELb0ELb1ELi128EEEEEEEEEvNT_6ParamsE)
        /*00a4*/ 	.word	0x00000000


	//----- nvinfo : EIATTR_REGCOUNT
	.align		4
.L_38:
        /*00a8*/ 	.byte	0x04, 0x2f
        /*00aa*/ 	.short	(.L_40 - .L_39)
	.align		4
.L_39:
        /*00ac*/ 	.word	index@(_ZN7cutlass13device_kernelIN5flash19enable_sm80_to_sm89INS1_16FlashAttnFwdSm80INS1_25CollectiveMainloopFwdSm80ILi4ELi1ELb0EN4cute5tupleIJNS5_1CILi128EEENS7_ILi64EEENS7_ILi96EEEEEELi96ENS_10bfloat16_tEfNS_4arch4Sm80ELb0ELb0ELb1ELb1ELb1ELb0ELb1ELb0EEENS1_21CollectiveEpilogueFwdINS6_IJS8_SA_S9_EEENS6_IJNS7_ILi1EEESI_SI_EEESC_SE_Li128ELb1ELb1ELb0ELb0EEENS1_19SingleTileSchedulerILb1ELb0ELb1ELi128EEEEEEEEEvNT_6ParamsE)
        /*00b0*/ 	.word	0x00000004


	//----- nvinfo : EIATTR_FRAME_SIZE
	.align		4
.L_40:
        /*00b4*/ 	.byte	0x04, 0x11
        /*00b6*/ 	.short	(.L_42 - .L_41)
	.align		4
.L_41:
        /*00b8*/ 	.word	index@(_ZN7cutlass13device_kernelIN5flash19enable_sm80_to_sm89INS1_16FlashAttnFwdSm80INS1_25CollectiveMainloopFwdSm80ILi4ELi1ELb0EN4cute5tupleIJNS5_1CILi128EEENS7_ILi64EEENS7_ILi96EEEEEELi96ENS_10bfloat16_tEfNS_4arch4Sm80ELb0ELb0ELb1ELb1ELb1ELb0ELb1ELb0EEENS1_21CollectiveEpilogueFwdINS6_IJS8_SA_S9_EEENS6_IJNS7_ILi1EEESI_SI_EEESC_SE_Li128ELb1ELb1ELb0ELb0EEENS1_19SingleTileSchedulerILb1ELb0ELb1ELi128EEEEEEEEEvNT_6ParamsE)
        /*00bc*/ 	.word	0x00000000


	//----- nvinfo : EIATTR_REGCOUNT
	.align		4
.L_42:
        /*00c0*/ 	.byte	0x04, 0x2f
        /*00c2*/ 	.short	(.L_44 - .L_43)
	.align		4
.L_43:
        /*00c4*/ 	.word	index@(_ZN7cutlass13device_kernelIN5flash19enable_sm80_to_sm89INS1_16FlashAttnFwdSm80INS1_25CollectiveMainloopFwdSm80ILi4ELi1ELb0EN4cute5tupleIJNS5_1CILi128EEENS7_ILi64EEENS7_ILi96EEEEEELi96ENS_10bfloat16_tEfNS_4arch4Sm80ELb0ELb0ELb1ELb0ELb1ELb0ELb1ELb0EEENS1_21CollectiveEpilogueFwdINS6_IJS8_SA_S9_EEENS6_IJNS7_ILi1EEESI_SI_EEESC_SE_Li128ELb0ELb1ELb0ELb0EEENS1_19SingleTileSchedulerILb0ELb0ELb1ELi128EEEEEEEEEvNT_6ParamsE)
        /*00c8*/ 	.word	0x00000004


	//----- nvinfo : EIATTR_FRAME_SIZE
	.align		4
.L_44:
        /*00cc*/ 	.byte	0x04, 0x11
        /*00ce*/ 	.short	(.L_46 - .L_45)
	.align		4
.L_45:
        /*00d0*/ 	.word	index@(_ZN7cutlass13device_kernelIN5flash19enable_sm80_to_sm89INS1_16FlashAttnFwdSm80INS1_25CollectiveMainloopFwdSm80ILi4ELi1ELb0EN4cute5tupleIJNS5_1CILi128EEENS7_ILi64EEENS7_ILi96EEEEEELi96ENS_10bfloat16_tEfNS_4arch4Sm80ELb0ELb0ELb1ELb0ELb1ELb0ELb1ELb0EEENS1_21CollectiveEpilogueFwdINS6_IJS8_SA_S9_EEENS6_IJNS7_ILi1EEESI_SI_EEESC_SE_Li128ELb0ELb1ELb0ELb0EEENS1_19SingleTileSchedulerILb0ELb0ELb1ELi128EEEEEEEEEvNT_6ParamsE)
        /*00d4*/ 	.word	0x00000000


	//----- nvinfo : EIATTR_MIN_STACK_SIZE
	.align		4
.L_46:
        /*00d8*/ 	.byte	0x04, 0x12
        /*00da*/ 	.short	(.L_48 - .L_47)
	.align		4
.L_47:
        /*00dc*/ 	.word	index@(_ZN7cutlass13device_kernelIN5flash19enable_sm80_to_sm89INS1_16FlashAttnFwdSm80INS1_25CollectiveMainloopFwdSm80ILi4ELi1ELb0EN4cute5tupleIJNS5_1CILi128EEENS7_ILi64EEENS7_ILi96EEEEEELi96ENS_10bfloat16_tEfNS_4arch4Sm80ELb0ELb0ELb1ELb0ELb1ELb0ELb1ELb0EEENS1_21CollectiveEpilogueFwdINS6_IJS8_SA_S9_EEENS6_IJNS7_ILi1EEESI_SI_EEESC_SE_Li128ELb0ELb1ELb0ELb0EEENS1_19SingleTileSchedulerILb0ELb0ELb1ELi128EEEEEEEEEvNT_6ParamsE)
        /*00e0*/ 	.word	0x00000000


	//----- nvinfo : EIATTR_MIN_STACK_SIZE
	.align		4
.L_48:
        /*00e4*/ 	.byte	0x04, 0x12
        /*00e6*/ 	.short	(.L_50 - .L_49)
	.align		4
.L_49:
        /*00e8*/ 	.word	index@(_ZN7cutlass13device_kernelIN5flash19enable_sm80_to_sm89INS1_16FlashAttnFwdSm80INS1_25CollectiveMainloopFwdSm80ILi4ELi1ELb0EN4cute5tupleIJNS5_1CILi128EEENS7_ILi64EEENS7_ILi96EEEEEELi96ENS_10bfloat16_tEfNS_4arch4Sm80ELb0ELb0ELb1ELb1ELb1ELb0ELb1ELb0EEENS1_21CollectiveEpilogueFwdINS6_IJS8_SA_S9_EEENS6_IJNS7_ILi1EEESI_SI_EEESC_SE_Li128ELb1ELb1ELb0ELb0EEENS1_19SingleTileSchedulerILb1ELb0ELb1ELi128EEEEEEEEEvNT_6ParamsE)
        /*00ec*/ 	.word	0x00000000


	//----- nvinfo : EIATTR_MIN_STACK_SIZE
	.align		4
.L_50:
        /*00f0*/ 	.byte	0x04, 0x12
        /*00f2*/ 	.short	(.L_52 - .L_51)
	.align		4
.L_51:
        /*00f4*/ 	.word	index@(_ZN7cutlass13device_kernelIN5flash19enable_sm80_to_sm89INS1_16FlashAttnFwdSm80INS1_25CollectiveMainloopFwdSm80ILi4ELi1ELb0EN4cute5tupleIJNS5_1CILi128EEENS7_ILi64EEENS7_ILi96EEEEEELi96ENS_10bfloat16_tEfNS_4arch4Sm80ELb0ELb0ELb1ELb1ELb1ELb1ELb1ELb0EEENS1_21CollectiveEpilogueFwdINS6_IJS8_SA_S9_EEENS6_IJNS7_ILi1EEESI_SI_EEESC_SE_Li128ELb1ELb1ELb0ELb0EEENS1_19SingleTileSchedulerILb1ELb0ELb1ELi128EEEEEEEEEvNT_6ParamsE)
        /*00f8*/ 	.word	0x00000000


	//----- nvinfo : EIATTR_MIN_STACK_SIZE
	.align		4
.L_52:
        /*00fc*/ 	.byte	0x04, 0x12
        /*00fe*/ 	.short	(.L_54 - .L_53)
	.align		4
.L_53:
        /*0100*/ 	.word	index@(_ZN7cutlass13device_kernelIN5flash19enable_sm80_to_sm89INS1_16FlashAttnFwdSm80INS1_25CollectiveMainloopFwdSm80ILi4ELi1ELb0EN4cute5tupleIJNS5_1CILi128EEENS7_ILi48EEENS7_ILi96EEEEEELi96ENS_10bfloat16_tEfNS_4arch4Sm80ELb0ELb1ELb1ELb0ELb1ELb0ELb1ELb0EEENS1_21CollectiveEpilogueFwdINS6_IJS8_SA_S9_EEENS6_IJNS7_ILi1EEESI_SI_EEESC_SE_Li128ELb0ELb1ELb0ELb0EEENS1_19SingleTileSchedulerILb0ELb0ELb1ELi128EEEEEEEEEvNT_6ParamsE)
        /*0104*/ 	.word	0x00000000


	//----- nvinfo : EIATTR_MIN_STACK_SIZE
	.align		4
.L_54:
        /*0108*/ 	.byte	0x04, 0x12
        /*010a*/ 	.short	(.L_56 - .L_55)
	.align		4
.L_55:
        /*010c*/ 	.word	index@(_ZN7cutlass13device_kernelIN5flash19enable_sm80_to_sm89INS1_16FlashAttnFwdSm80INS1_25CollectiveMainloopFwdSm80ILi4ELi1ELb0EN4cute5tupleIJNS5_1CILi128EEENS7_ILi48EEENS7_ILi96EEEEEELi96ENS_10bfloat16_tEfNS_4arch4Sm80ELb0ELb1ELb1ELb1ELb1ELb0ELb1ELb0EEENS1_21CollectiveEpilogueFwdINS6_IJS8_SA_S9_EEENS6_IJNS7_ILi1EEESI_SI_EEESC_SE_Li128ELb1ELb1ELb0ELb0EEENS1_19SingleTileSchedulerILb1ELb0ELb1ELi128EEEEEEEEEvNT_6ParamsE)
        /*0110*/ 	.word	0x00000000


	//----- nvinfo : EIATTR_MIN_STACK_SIZE
	.align		4
.L_56:
        /*0114*/ 	.byte	0x04, 0x12
        /*0116*/ 	.short	(.L_58 - .L_57)
	.align		4
.L_57:
        /*0118*/ 	.word	index@(_ZN7cutlass13device_kernelIN5flash19enable_sm80_to_sm89INS1_16FlashAttnFwdSm80INS1_25CollectiveMainloopFwdSm80ILi4ELi1ELb0EN4cute5tupleIJNS5_1CILi128EEENS7_ILi48EEENS7_ILi96EEEEEELi96ENS_10bfloat16_tEfNS_4arch4Sm80ELb0ELb1ELb1ELb1ELb1ELb1ELb1ELb0EEENS1_21CollectiveEpilogueFwdINS6_IJS8_SA_S9_EEENS6_IJNS7_ILi1EEESI_SI_EEESC_SE_Li128ELb1ELb1ELb0ELb0EEENS1_19SingleTileSchedulerILb1ELb0ELb1ELi128EEEEEEEEEvNT_6ParamsE)
        /*011c*/ 	.word	0x00000000


	//----- nvinfo : EIATTR_MIN_STACK_SIZE
	.align		4
.L_58:
        /*0120*/ 	.byte	0x04, 0x12
        /*0122*/ 	.short	(.L_60 - .L_59)
	.align		4
.L_59:
        /*0124*/ 	.word	index@(_ZN7cutlass13device_kernelIN5flash19enable_sm80_to_sm89INS1_16FlashAttnFwdSm80INS1_25CollectiveMainloopFwdSm80ILi4ELi1ELb0EN4cute5tupleIJNS5_1CILi128EEENS7_ILi64EEENS7_ILi96EEEEEELi96ENS_10bfloat16_tEfNS_4arch4Sm80ELb1ELb0ELb1ELb0ELb1ELb0ELb1ELb0EEENS1_21CollectiveEpilogueFwdINS6_IJS8_SA_S9_EEENS6_IJNS7_ILi1EEESI_SI_EEESC_SE_Li128ELb0ELb1ELb0ELb0EEENS1_30DynamicPersistentTileSchedulerILi128ELi128ELb0ELb1ELb0EEEEEEEEEvNT_6ParamsE)
        /*0128*/ 	.word	0x00000000


	//----- nvinfo : EIATTR_MIN_STACK_SIZE
	.align		4
.L_60:
        /*012c*/ 	.byte	0x04, 0x12
        /*012e*/ 	.short	(.L_62 - .L_61)
	.align		4
.L_61:
        /*0130*/ 	.word	index@(_ZN7cutlass13device_kernelIN5flash19enable_sm80_to_sm89INS1_16FlashAttnFwdSm80INS1_25CollectiveMainloopFwdSm80ILi4ELi1ELb0EN4cute5tupleIJNS5_1CILi128EEENS7_ILi64EEENS7_ILi96EEEEEELi96ENS_10bfloat16_tEfNS_4arch4Sm80ELb1ELb0ELb1ELb1ELb1ELb0ELb1ELb0EEENS1_21CollectiveEpilogueFwdINS6_IJS8_SA_S9_EEENS6_IJNS7_ILi1EEESI_SI_EEESC_SE_Li128ELb1ELb1ELb0ELb0EEENS1_19SingleTileSchedulerILb1ELb0ELb1ELi128EEEEEEEEEvNT_6ParamsE)
        /*0134*/ 	.word	0x00000000


	//----- nvinfo : EIATTR_MIN_STACK_SIZE
	.align		4
.L_62:
        /*0138*/ 	.byte	0x04, 0x12
        /*013a*/ 	.short	(.L_64 - .L_63)
	.align		4
.L_63:
        /*013c*/ 	.word	index@(_ZN7cutlass13device_kernelIN5flash19enable_sm80_to_sm89INS1_16FlashAttnFwdSm80INS1_25CollectiveMainloopFwdSm80ILi4ELi1ELb0EN4cute5tupleIJNS5_1CILi128EEENS7_ILi64EEENS7_ILi96EEEEEELi96ENS_10bfloat16_tEfNS_4arch4Sm80ELb1ELb0ELb1ELb1ELb1ELb1ELb1ELb0EEENS1_21CollectiveEpilogueFwdINS6_IJS8_SA_S9_EEENS6_IJNS7_ILi1EEESI_SI_EEESC_SE_Li128ELb1ELb1ELb0ELb0EEENS1_19SingleTileSchedulerILb1ELb0ELb1ELi128EEEEEEEEEvNT_6ParamsE)
        /*0140*/ 	.word	0x00000000
.L_64:


//--------------------- .nv.compat                --------------------------
	.section	.nv.compat,"",@"SHT_CUDA_COMPAT_INFO"
	.align	4
        /*0000*/ 	.byte	0x02, 0x09, 0x01, 0x00, 0x02, 0x02, 0x01, 0x00, 0x02, 0x05, 0x05, 0x00, 0x03, 0x07, 0x01, 0x01
        /*0010*/ 	.byte	0x02, 0x03, 0x00, 0x00, 0x02, 0x06, 0x01, 0x00, 0x04, 0x0b, 0x08, 0x00, 0x00, 0x00, 0x00, 0x00
        /*0020*/ 	.byte	0x00, 0x00, 0x00, 0x00


//--------------------- .nv.info._ZN7cutlass13device_kernelIN5flash19enable_sm80_to_sm89INS1_16FlashAttnFwdSm80INS1_25CollectiveMainloopFwdSm80ILi4ELi1ELb0EN4cute5tupleIJNS5_1CILi128EEENS7_ILi64EEENS7_ILi96EEEEEELi96ENS_10bfloat16_tEfNS_4arch4Sm80ELb0ELb0ELb1ELb0ELb1ELb0ELb1ELb0EEENS1_21CollectiveEpilogueFwdINS6_IJS8_SA_S9_EEENS6_IJNS7_ILi1EEESI_SI_EEESC_SE_Li128ELb0ELb1ELb0ELb0EEENS1_19SingleTileSchedulerILb0ELb0ELb1ELi128EEEEEEEEEvNT_6ParamsE --------------------------
	.section	.nv.info._ZN7cutlass13device_kernelIN5flash19enable_sm80_to_sm89INS1_16FlashAttnFwdSm80INS1_25CollectiveMainloopFwdSm80ILi4ELi1ELb0EN4cute5tupleIJNS5_1CILi128EEENS7_ILi64EEENS7_ILi96EEEEEELi96ENS_10bfloat16_tEfNS_4arch4Sm80ELb0ELb0ELb1ELb0ELb1ELb0ELb1ELb0EEENS1_21CollectiveEpilogueFwdINS6_IJS8_SA_S9_EEENS6_IJNS7_ILi1EEESI_SI_EEESC_SE_Li128ELb0ELb1ELb0ELb0EEENS1_19SingleTileSchedulerILb0ELb0ELb1ELi128EEEEEEEEEvNT_6ParamsE,"",@"SHT_CUDA_INFO"
	.sectionflags	@""
	.align	4


	//----- nvinfo : EIATTR_CUDA_API_VERSION
	.align		4
        /*0000*/ 	.byte	0x04, 0x37
        /*0002*/ 	.short	(.L_66 - .L_65)
.L_65:
        /*0004*/ 	.word	0x00000082


	//----- nvinfo : EIATTR_KPARAM_INFO
	.align		4
.L_66:
        /*0008*/ 	.byte	0x04, 0x17
        /*000a*/ 	.short	(.L_68 - .L_67)
.L_67:
        /*000c*/ 	.word	0x00000000
        /*0010*/ 	.short	0x0000
        /*0012*/ 	.short	0x0000
        /*0014*/ 	.byte	0x00, 0xf0, 0x61, 0x10


	//----- nvinfo : EIATTR_SPARSE_MMA_MASK
	.align		4
.L_68:
        /*0018*/ 	.byte	0x03, 0x50
        /*001a*/ 	.short	0x0000


	//----- nvinfo : EIATTR_MAXREG_COUNT
	.align		4
        /*001c*/ 	.byte	0x03, 0x1b
        /*001e*/ 	.short	0x00ff


	//----- nvinfo : EIATTR_MERCURY_ISA_VERSION
	.align		4
        /*0020*/ 	.byte	0x03, 0x5f
        /*0022*/ 	.short	0x0101


	//----- nvinfo : EIATTR_EXIT_INSTR_OFFSETS
	.align		4
        /*0024*/ 	.byte	0x04, 0x1c
        /*0026*/ 	.short	(.L_70 - .L_69)


	//   ....[0]....
.L_69:
        /*0028*/ 	.word	0x00000010


	//----- nvinfo : EIATTR_MAX_THREADS
	.align		4
.L_70:
        /*002c*/ 	.byte	0x04, 0x05
        /*002e*/ 	.short	(.L_72 - .L_71)
.L_71:
        /*0030*/ 	.word	0x00000080
        /*0034*/ 	.word	0x00000001
        /*0038*/ 	.word	0x00000001


	//----- nvinfo : EIATTR_CBANK_PARAM_SIZE
	.align		4
.L_72:
        /*003c*/ 	.byte	0x03, 0x19
        /*003e*/ 	.short	0x0418


	//----- nvinfo : EIATTR_PARAM_CBANK
	.align		4
        /*0040*/ 	.byte	0x04, 0x0a
        /*0042*/ 	.short	(.L_74 - .L_73)
	.align		4
.L_73:
        /*0044*/ 	.word	index@(.nv.constant0._ZN7cutlass13device_kernelIN5flash19enable_sm80_to_sm89INS1_16FlashAttnFwdSm80INS1_25CollectiveMainloopFwdSm80ILi4ELi1ELb0EN4cute5tupleIJNS5_1CILi128EEENS7_ILi64EEENS7_ILi96EEEEEELi96ENS_10bfloat16_tEfNS_4arch4Sm80ELb0ELb0ELb1ELb0ELb1ELb0ELb1ELb0EEENS1_21CollectiveEpilogueFwdINS6_IJS8_SA_S9_EEENS6_IJNS7_ILi1EEESI_SI_EEESC_SE_Li128ELb0ELb1ELb0ELb0EEENS1_19SingleTileSchedulerILb0ELb0ELb1ELi128EEEEEEEEEvNT_6ParamsE)
        /*0048*/ 	.short	0x0210
        /*004a*/ 	.short	0x0418


	//----- nvinfo : EIATTR_SW_WAR
	.align		4
.L_74:
        /*004c*/ 	.byte	0x04, 0x36
        /*004e*/ 	.short	(.L_76 - .L_75)
.L_75:
        /*0050*/ 	.word	0x00000008
.L_76:


//--------------------- .nv.info._ZN7cutlass13device_kernelIN5flash19enable_sm80_to_sm89INS1_16FlashAttnFwdSm80INS1_25CollectiveMainloopFwdSm80ILi4ELi1ELb0EN4cute5tupleIJNS5_1CILi128EEENS7_ILi64EEENS7_ILi96EEEEEELi96ENS_10bfloat16_tEfNS_4arch4Sm80ELb0ELb0ELb1ELb1ELb1ELb0ELb1ELb0EEENS1_21CollectiveEpilogueFwdINS6_IJS8_SA_S9_EEENS6_IJNS7_ILi1EEESI_SI_EEESC_SE_Li128ELb1ELb1ELb0ELb0EEENS1_19SingleTileSchedulerILb1ELb0ELb1ELi128EEEEEEEEEvNT_6ParamsE --------------------------
	.section	.nv.info._ZN7cutlass13device_kernelIN5flash19enable_sm80_to_sm89INS1_16FlashAttnFwdSm80INS1_25CollectiveMainloopFwdSm80ILi4ELi1ELb0EN4cute5tupleIJNS5_1CILi128EEENS7_ILi64EEENS7_ILi96EEEEEELi96ENS_10bfloat16_tEfNS_4arch4Sm80ELb0ELb0ELb1ELb1ELb1ELb0ELb1ELb0EEENS1_21CollectiveEpilogueFwdINS6_IJS8_SA_S9_EEENS6_IJNS7_ILi1EEESI_SI_EEESC_SE_Li128ELb1ELb1ELb0ELb0EEENS1_19SingleTileSchedulerILb1ELb0ELb1ELi128EEEEEEEEEvNT_6ParamsE,"",@"SHT_CUDA_INFO"
	.sectionflags	@""
	.align	4


	//----- nvinfo : EIATTR_CUDA_API_VERSION
	.align		4
        /*0000*/ 	.byte	0x04, 0x37
        /*0002*/ 	.short	(.L_78 - .L_77)
.L_77:
        /*0004*/ 	.word	0x00000082


	//----- nvinfo : EIATTR_KPARAM_INFO
	.align		4
.L_78:
        /*0008*/ 	.byte	0x04, 0x17
        /*000a*/ 	.short	(.L_80 - .L_79)
.L_79:
        /*000c*/ 	.word	0x00000000
        /*0010*/ 	.short	0x0000
        /*0012*/ 	.short	0x0000
        /*0014*/ 	.byte	0x00, 0xf0, 0x61, 0x10


	//----- nvinfo : EIATTR_SPARSE_MMA_MASK
	.align		4
.L_80:
        /*0018*/ 	.byte	0x03, 0x50
        /*001a*/ 	.short	0x0000


	//----- nvinfo : EIATTR_MAXREG_COUNT
	.align		4
        /*001c*/ 	.byte	0x03, 0x1b
        /*001e*/ 	.short	0x00ff


	//----- nvinfo : EIATTR_MERCURY_ISA_VERSION
	.align		4
        /*0020*/ 	.byte	0x03, 0x5f
        /*0022*/ 	.short	0x0101


	//----- nvinfo : EIATTR_EXIT_INSTR_OFFSETS
	.align		4
        /*0024*/ 	.byte	0x04, 0x1c
        /*0026*/ 	.short	(.L_82 - .L_81)


	//   ....[0]....
.L_81:
        /*0028*/ 	.word	0x00000010


	//----- nvinfo : EIATTR_MAX_THREADS
	.align		4
.L_82:
        /*002c*/ 	.byte	0x04, 0x05
        /*002e*/ 	.short	(.L_84 - .L_83)
.L_83:
        /*0030*/ 	.word	0x00000080
        /*0034*/ 	.word	0x00000001
        /*0038*/ 	.word	0x00000001


	//----- nvinfo : EIATTR_CBANK_PARAM_SIZE
	.align		4
.L_84:
        /*003c*/ 	.byte	0x03, 0x19
        /*003e*/ 	.short	0x0418


	//----- nvinfo : EIATTR_PARAM_CBANK
	.align		4
        /*0040*/ 	.byte	0x04, 0x0a
        /*0042*/ 	.short	(.L_86 - .L_85)
	.align		4
.L_85:
        /*0044*/ 	.word	index@(.nv.constant0._ZN7cutlass13device_kernelIN5flash19enable_sm80_to_sm89INS1_16FlashAttnFwdSm80INS1_25CollectiveMainloopFwdSm80ILi4ELi1ELb0EN4cute5tupleIJNS5_1CILi128EEENS7_ILi64EEENS7_ILi96EEEEEELi96ENS_10bfloat16_tEfNS_4arch4Sm80ELb0ELb0ELb1ELb1ELb1ELb0ELb1ELb0EEENS1_21CollectiveEpilogueFwdINS6_IJS8_SA_S9_EEENS6_IJNS7_ILi1EEESI_SI_EEESC_SE_Li128ELb1ELb1ELb0ELb0EEENS1_19SingleTileSchedulerILb1ELb0ELb1ELi128EEEEEEEEEvNT_6ParamsE)
        /*0048*/ 	.short	0x0210
        /*004a*/ 	.short	0x0418


	//----- nvinfo : EIATTR_SW_WAR
	.align		4
.L_86:
        /*004c*/ 	.byte	0x04, 0x36
        /*004e*/ 	.short	(.L_88 - .L_87)
.L_87:
        /*0050*/ 	.word	0x00000008
.L_88:


//--------------------- .nv.info._ZN7cutlass13device_kernelIN5flash19enable_sm80_to_sm89INS1_16FlashAttnFwdSm80INS1_25CollectiveMainloopFwdSm80ILi4ELi1ELb0EN4cute5tupleIJNS5_1CILi128EEENS7_ILi64EEENS7_ILi96EEEEEELi96ENS_10bfloat16_tEfNS_4arch4Sm80ELb0ELb0ELb1ELb1ELb1ELb1ELb1ELb0EEENS1_21CollectiveEpilogueFwdINS6_IJS8_SA_S9_EEENS6_IJNS7_ILi1EEESI_SI_EEESC_SE_Li128ELb1ELb1ELb0ELb0EEENS1_19SingleTileSchedulerILb1ELb0ELb1ELi128EEEEEEEEEvNT_6ParamsE --------------------------
	.section	.nv.info._ZN7cutlass13device_kernelIN5flash19enable_sm80_to_sm89INS1_16FlashAttnFwdSm80INS1_25CollectiveMainloopFwdSm80ILi4ELi1ELb0EN4cute5tupleIJNS5_1CILi128EEENS7_ILi64EEENS7_ILi96EEEEEELi96ENS_10bfloat16_tEfNS_4arch4Sm80ELb0ELb0ELb1ELb1ELb1ELb1ELb1ELb0EEENS1_21CollectiveEpilogueFwdINS6_IJS8_SA_S9_EEENS6_IJNS7_ILi1EEESI_SI_EEESC_SE_Li128ELb1ELb1ELb0ELb0EEENS1_19SingleTileSchedulerILb1ELb0ELb1ELi128EEEEEEEEEvNT_6ParamsE,"",@"SHT_CUDA_INFO"
	.sectionflags	@""
	.align	4


	//----- nvinfo : EIATTR_CUDA_API_VERSION
	.align		4
        /*0000*/ 	.byte	0x04, 0x37
        /*0002*/ 	.short	(.L_90 - .L_89)
.L_89:
        /*0004*/ 	.word	0x00000082


	//----- nvinfo : EIATTR_KPARAM_INFO
	.align		4
.L_90:
        /*0008*/ 	.byte	0x04, 0x17
        /*000a*/ 	.short	(.L_92 - .L_91)
.L_91:
        /*000c*/ 	.word	0x00000000
        /*0010*/ 	.short	0x0000
        /*0012*/ 	.short	0x0000
        /*0014*/ 	.byte	0x00, 0xf0, 0x61, 0x10


	//----- nvinfo : EIATTR_SPARSE_MMA_MASK
	.align		4
.L_92:
        /*0018*/ 	.byte	0x03, 0x50
        /*001a*/ 	.short	0x0000


	//----- nvinfo : EIATTR_MAXREG_COUNT
	.align		4
        /*001c*/ 	.byte	0x03, 0x1b
        /*001e*/ 	.short	0x00ff


	//----- nvinfo : EIATTR_MERCURY_ISA_VERSION
	.align		4
        /*0020*/ 	.byte	0x03, 0x5f
        /*0022*/ 	.short	0x0101


	//----- nvinfo : EIATTR_EXIT_INSTR_OFFSETS
	.align		4
        /*0024*/ 	.byte	0x04, 0x1c
        /*0026*/ 	.short	(.L_94 - .L_93)


	//   ....[0]....
.L_93:
        /*0028*/ 	.word	0x00000010


	//----- nvinfo : EIATTR_MAX_THREADS
	.align		4
.L_94:
        /*002c*/ 	.byte	0x04, 0x05
        /*002e*/ 	.short	(.L_96 - .L_95)
.L_95:
        /*0030*/ 	.word	0x00000080
        /*0034*/ 	.word	0x00000001
        /*0038*/ 	.word	0x00000001


	//----- nvinfo : EIATTR_CBANK_PARAM_SIZE
	.align		4
.L_96:
        /*003c*/ 	.byte	0x03, 0x19
        /*003e*/ 	.short	0x0418


	//----- nvinfo : EIATTR_PARAM_CBANK
	.align		4
        /*0040*/ 	.byte	0x04, 0x0a
        /*0042*/ 	.short	(.L_98 - .L_97)
	.align		4
.L_97:
        /*0044*/ 	.word	index@(.nv.constant0._ZN7cutlass13device_kernelIN5flash19enable_sm80_to_sm89INS1_16FlashAttnFwdSm80INS1_25CollectiveMainloopFwdSm80ILi4ELi1ELb0EN4cute5tupleIJNS5_1CILi128EEENS7_ILi64EEENS7_ILi96EEEEEELi96ENS_10bfloat16_tEfNS_4arch4Sm80ELb0ELb0ELb1ELb1ELb1ELb1ELb1ELb0EEENS1_21CollectiveEpilogueFwdINS6_IJS8_SA_S9_EEENS6_IJNS7_ILi1EEESI_SI_EEESC_SE_Li128ELb1ELb1ELb0ELb0EEENS1_19SingleTileSchedulerILb1ELb0ELb1ELi128EEEEEEEEEvNT_6ParamsE)
        /*0048*/ 	.short	0x0210
        /*004a*/ 	.short	0x0418


	//----- nvinfo : EIATTR_SW_WAR
	.align		4
.L_98:
        /*004c*/ 	.byte	0x04, 0x36
        /*004e*/ 	.short	(.L_100 - .L_99)
.L_99:
        /*0050*/ 	.word	0x00000008
.L_100:


//--------------------- .nv.info._ZN7cutlass13device_kernelIN5flash19enable_sm80_to_sm89INS1_16FlashAttnFwdSm80INS1_25CollectiveMainloopFwdSm80ILi4ELi1ELb0EN4cute5tupleIJNS5_1CILi128EEENS7_ILi48EEENS7_ILi96EEEEEELi96ENS_10bfloat16_tEfNS_4arch4Sm80ELb0ELb1ELb1ELb0ELb1ELb0ELb1ELb0EEENS1_21CollectiveEpilogueFwdINS6_IJS8_SA_S9_EEENS6_IJNS7_ILi1EEESI_SI_EEESC_SE_Li128ELb0ELb1ELb0ELb0EEENS1_19SingleTileSchedulerILb0ELb0ELb1ELi128EEEEEEEEEvNT_6ParamsE --------------------------
	.section	.nv.info._ZN7cutlass13device_kernelIN5flash19enable_sm80_to_sm89INS1_16FlashAttnFwdSm80INS1_25CollectiveMainloopFwdSm80ILi4ELi1ELb0EN4cute5tupleIJNS5_1CILi128EEENS7_ILi48EEENS7_ILi96EEEEEELi96ENS_10bfloat16_tEfNS_4arch4Sm80ELb0ELb1ELb1ELb0ELb1ELb0ELb1ELb0EEENS1_21CollectiveEpilogueFwdINS6_IJS8_SA_S9_EEENS6_IJNS7_ILi1EEESI_SI_EEESC_SE_Li128ELb0ELb1ELb0ELb0EEENS1_19SingleTileSchedulerILb0ELb0ELb1ELi128EEEEEEEEEvNT_6ParamsE,"",@"SHT_CUDA_INFO"
	.sectionflags	@""
	.align	4


	//----- nvinfo : EIATTR_CUDA_API_VERSION
	.align		4
        /*0000*/ 	.byte	0x04, 0x37
        /*0002*/ 	.short	(.L_102 - .L_101)
.L_101:
        /*0004*/ 	.word	0x00000082


	//----- nvinfo : EIATTR_KPARAM_INFO
	.align		4
.L_102:
        /*0008*/ 	.byte	0x04, 0x17
        /*000a*/ 	.short	(.L_104 - .L_103)
.L_103:
        /*000c*/ 	.word	0x00000000
        /*0010*/ 	.short	0x0000
        /*0012*/ 	.short	0x0000
        /*0014*/ 	.byte	0x00, 0xf0, 0x61, 0x10


	//----- nvinfo : EIATTR_SPARSE_MMA_MASK
	.align		4
.L_104:
        /*0018*/ 	.byte	0x03, 0x50
        /*001a*/ 	.short	0x0000


	//----- nvinfo : EIATTR_MAXREG_COUNT
	.align		4
        /*001c*/ 	.byte	0x03, 0x1b
        /*001e*/ 	.short	0x00ff


	//----- nvinfo : EIATTR_MERCURY_ISA_VERSION
	.align		4
        /*0020*/ 	.byte	0x03, 0x5f
        /*0022*/ 	.short	0x0101


	//----- nvinfo : EIATTR_EXIT_INSTR_OFFSETS
	.align		4
        /*0024*/ 	.byte	0x04, 0x1c
        /*0026*/ 	.short	(.L_106 - .L_105)


	//   ....[0]....
.L_105:
        /*0028*/ 	.word	0x00000010


	//----- nvinfo : EIATTR_MAX_THREADS
	.align		4
.L_106:
        /*002c*/ 	.byte	0x04, 0x05
        /*002e*/ 	.short	(.L_108 - .L_107)
.L_107:
        /*0030*/ 	.word	0x00000080
        /*0034*/ 	.word	0x00000001
        /*0038*/ 	.word	0x00000001


	//----- nvinfo : EIATTR_CBANK_PARAM_SIZE
	.align		4
.L_108:
        /*003c*/ 	.byte	0x03, 0x19
        /*003e*/ 	.short	0x0418


	//----- nvinfo : EIATTR_PARAM_CBANK
	.align		4
        /*0040*/ 	.byte	0x04, 0x0a
        /*0042*/ 	.short	(.L_110 - .L_109)
	.align		4
.L_109:
        /*0044*/ 	.word	index@(.nv.constant0._ZN7cutlass13device_kernelIN5flash19enable_sm80_to_sm89INS1_16FlashAttnFwdSm80INS1_25CollectiveMainloopFwdSm80ILi4ELi1ELb0EN4cute5tupleIJNS5_1CILi128EEENS7_ILi48EEENS7_ILi96EEEEEELi96ENS_10bfloat16_tEfNS_4arch4Sm80ELb0ELb1ELb1ELb0ELb1ELb0ELb1ELb0EEENS1_21CollectiveEpilogueFwdINS6_IJS8_SA_S9_EEENS6_IJNS7_ILi1EEESI_SI_EEESC_SE_Li128ELb0ELb1ELb0ELb0EEENS1_19SingleTileSchedulerILb0ELb0ELb1ELi128EEEEEEEEEvNT_6ParamsE)
        /*0048*/ 	.short	0x0210
        /*004a*/ 	.short	0x0418


	//----- nvinfo : EIATTR_SW_WAR
	.align		4
.L_110:
        /*004c*/ 	.byte	0x04, 0x36
        /*004e*/ 	.short	(.L_112 - .L_111)
.L_111:
        /*0050*/ 	.word	0x00000008
.L_112:


//--------------------- .nv.info._ZN7cutlass13device_kernelIN5flash19enable_sm80_to_sm89INS1_16FlashAttnFwdSm80INS1_25CollectiveMainloopFwdSm80ILi4ELi1ELb0EN4cute5tupleIJNS5_1CILi128EEENS7_ILi48EEENS7_ILi96EEEEEELi96ENS_10bfloat16_tEfNS_4arch4Sm80ELb0ELb1ELb1ELb1ELb1ELb0ELb1ELb0EEENS1_21CollectiveEpilogueFwdINS6_IJS8_SA_S9_EEENS6_IJNS7_ILi1EEESI_SI_EEESC_SE_Li128ELb1ELb1ELb0ELb0EEENS1_19SingleTileSchedulerILb1ELb0ELb1ELi128EEEEEEEEEvNT_6ParamsE --------------------------
	.section	.nv.info._ZN7cutlass13device_kernelIN5flash19enable_sm80_to_sm89INS1_16FlashAttnFwdSm80INS1_25CollectiveMainloopFwdSm80ILi4ELi1ELb0EN4cute5tupleIJNS5_1CILi128EEENS7_ILi48EEENS7_ILi96EEEEEELi96ENS_10bfloat16_tEfNS_4arch4Sm80ELb0ELb1ELb1ELb1ELb1ELb0ELb1ELb0EEENS1_21CollectiveEpilogueFwdINS6_IJS8_SA_S9_EEENS6_IJNS7_ILi1EEESI_SI_EEESC_SE_Li128ELb1ELb1ELb0ELb0EEENS1_19SingleTileSchedulerILb1ELb0ELb1ELi128EEEEEEEEEvNT_6ParamsE,"",@"SHT_CUDA_INFO"
	.sectionflags	@""
	.align	4


	//----- nvinfo : EIATTR_CUDA_API_VERSION
	.align		4
        /*0000*/ 	.byte	0x04, 0x37
        /*0002*/ 	.short	(.L_114 - .L_113)
.L_113:
        /*0004*/ 	.word	0x00000082


	//----- nvinfo : EIATTR_KPARAM_INFO
	.align		4
.L_114:
        /*0008*/ 	.byte	0x04, 0x17
        /*000a*/ 	.short	(.L_116 - .L_115)
.L_115:
        /*000c*/ 	.word	0x00000000
        /*0010*/ 	.short	0x0000
        /*0012*/ 	.short	0x0000
        /*0014*/ 	.byte	0x00, 0xf0, 0x61, 0x10


	//----- nvinfo : EIATTR_SPARSE_MMA_MASK
	.align		4
.L_116:
        /*0018*/ 	.byte	0x03, 0x50
        /*001a*/ 	.short	0x0000


	//----- nvinfo : EIATTR_MAXREG_COUNT
	.align		4
        /*001c*/ 	.byte	0x03, 0x1b
        /*001e*/ 	.short	0x00ff


	//----- nvinfo : EIATTR_MERCURY_ISA_VERSION
	.align		4
        /*0020*/ 	.byte	0x03, 0x5f
        /*0022*/ 	.short	0x0101


	//----- nvinfo : EIATTR_EXIT_INSTR_OFFSETS
	.align		4
        /*0024*/ 	.byte	0x04, 0x1c
        /*0026*/ 	.short	(.L_118 - .L_117)


	//   ....[0]....
.L_117:
        /*0028*/ 	.word	0x00000010


	//----- nvinfo : EIATTR_MAX_THREADS
	.align		4
.L_118:
        /*002c*/ 	.byte	0x04, 0x05
        /*002e*/ 	.short	(.L_120 - .L_119)
.L_119:
        /*0030*/ 	.word	0x00000080
        /*0034*/ 	.word	0x00000001
        /*0038*/ 	.word	0x00000001


	//----- nvinfo : EIATTR_CBANK_PARAM_SIZE
	.align		4
.L_120:
        /*003c*/ 	.byte	0x03, 0x19
        /*003e*/ 	.short	0x0418


	//----- nvinfo : EIATTR_PARAM_CBANK
	.align		4
        /*0040*/ 	.byte	0x04, 0x0a
        /*0042*/ 	.short	(.L_122 - .L_121)
	.align		4
.L_121:
        /*0044*/ 	.word	index@(.nv.constant0._ZN7cutlass13device_kernelIN5flash19enable_sm80_to_sm89INS1_16FlashAttnFwdSm80INS1_25CollectiveMainloopFwdSm80ILi4ELi1ELb0EN4cute5tupleIJNS5_1CILi128EEENS7_ILi48EEENS7_ILi96EEEEEELi96ENS_10bfloat16_tEfNS_4arch4Sm80ELb0ELb1ELb1ELb1ELb1ELb0ELb1ELb0EEENS1_21CollectiveEpilogueFwdINS6_IJS8_SA_S9_EEENS6_IJNS7_ILi1EEESI_SI_EEESC_SE_Li128ELb1ELb1ELb0ELb0EEENS1_19SingleTileSchedulerILb1ELb0ELb1ELi128EEEEEEEEEvNT_6ParamsE)
        /*0048*/ 	.short	0x0210
        /*004a*/ 	.short	0x0418


	//----- nvinfo : EIATTR_SW_WAR
	.align		4
.L_122:
        /*004c*/ 	.byte	0x04, 0x36
        /*004e*/ 	.short	(.L_124 - .L_123)
.L_123:
        /*0050*/ 	.word	0x00000008
.L_124:


//--------------------- .nv.info._ZN7cutlass13device_kernelIN5flash19enable_sm80_to_sm89INS1_16FlashAttnFwdSm80INS1_25CollectiveMainloopFwdSm80ILi4ELi1ELb0EN4cute5tupleIJNS5_1CILi128EEENS7_ILi48EEENS7_ILi96EEEEEELi96ENS_10bfloat16_tEfNS_4arch4Sm80ELb0ELb1ELb1ELb1ELb1ELb1ELb1ELb0EEENS1_21CollectiveEpilogueFwdINS6_IJS8_SA_S9_EEENS6_IJNS7_ILi1EEESI_SI_EEESC_SE_Li128ELb1ELb1ELb0ELb0EEENS1_19SingleTileSchedulerILb1ELb0ELb1ELi128EEEEEEEEEvNT_6ParamsE --------------------------
	.section	.nv.info._ZN7cutlass13device_kernelIN5flash19enable_sm80_to_sm89INS1_16FlashAttnFwdSm80INS1_25CollectiveMainloopFwdSm80ILi4ELi1ELb0EN4cute5tupleIJNS5_1CILi128EEENS7_ILi48EEENS7_ILi96EEEEEELi96ENS_10bfloat16_tEfNS_4arch4Sm80ELb0ELb1ELb1ELb1ELb1ELb1ELb1ELb0EEENS1_21CollectiveEpilogueFwdINS6_IJS8_SA_S9_EEENS6_IJNS7_ILi1EEESI_SI_EEESC_SE_Li128ELb1ELb1ELb0ELb0EEENS1_19SingleTileSchedulerILb1ELb0ELb1ELi128EEEEEEEEEvNT_6ParamsE,"",@"SHT_CUDA_INFO"
	.sectionflags	@""
	.align	4


	//----- nvinfo : EIATTR_CUDA_API_VERSION
	.align		4
        /*0000*/ 	.byte	0x04, 0x37
        /*0002*/ 	.short	(.L_126 - .L_125)
.L_125:
        /*0004*/ 	.word	0x00000082


	//----- nvinfo : EIATTR_KPARAM_INFO
	.align		4
.L_126:
        /*0008*/ 	.byte	0x04, 0x17
        /*000a*/ 	.short	(.L_128 - .L_127)
.L_127:
        /*000c*/ 	.word	0x00000000
        /*0010*/ 	.short	0x0000
        /*0012*/ 	.short	0x0000
        /*0014*/ 	.byte	0x00, 0xf0, 0x61, 0x10


	//----- nvinfo : EIATTR_SPARSE_MMA_MASK
	.align		4
.L_128:
        /*0018*/ 	.byte	0x03, 0x50
        /*001a*/ 	.short	0x0000


	//----- nvinfo : EIATTR_MAXREG_COUNT
	.align		4
        /*001c*/ 	.byte	0x03, 0x1b
        /*001e*/ 	.short	0x00ff


	//----- nvinfo : EIATTR_MERCURY_ISA_VERSION
	.align		4
        /*0020*/ 	.byte	0x03, 0x5f
        /*0022*/ 	.short	0x0101


	//----- nvinfo : EIATTR_EXIT_INSTR_OFFSETS
	.align		4
        /*0024*/ 	.byte	0x04, 0x1c
        /*0026*/ 	.short	(.L_130 - .L_129)


	//   ....[0]....
.L_129:
        /*0028*/ 	.word	0x00000010


	//----- nvinfo : EIATTR_MAX_THREADS
	.align		4
.L_130:
        /*002c*/ 	.byte	0x04, 0x05
        /*002e*/ 	.short	(.L_132 - .L_131)
.L_131:
        /*0030*/ 	.word	0x00000080
        /*0034*/ 	.word	0x00000001
        /*0038*/ 	.word	0x00000001


	//----- nvinfo : EIATTR_CBANK_PARAM_SIZE
	.align		4
.L_132:
        /*003c*/ 	.byte	0x03, 0x19
        /*003e*/ 	.short	0x0418


	//----- nvinfo : EIATTR_PARAM_CBANK
	.align		4
        /*0040*/ 	.byte	0x04, 0x0a
        /*0042*/ 	.short	(.L_134 - .L_133)
	.align		4
.L_133:
        /*0044*/ 	.word	index@(.nv.constant0._ZN7cutlass13device_kernelIN5flash19enable_sm80_to_sm89INS1_16FlashAttnFwdSm80INS1_25CollectiveMainloopFwdSm80ILi4ELi1ELb0EN4cute5tupleIJNS5_1CILi128EEENS7_ILi48EEENS7_ILi96EEEEEELi96ENS_10bfloat16_tEfNS_4arch4Sm80ELb0ELb1ELb1ELb1ELb1ELb1ELb1ELb0EEENS1_21CollectiveEpilogueFwdINS6_IJS8_SA_S9_EEENS6_IJNS7_ILi1EEESI_SI_EEESC_SE_Li128ELb1ELb1ELb0ELb0EEENS1_19SingleTileSchedulerILb1ELb0ELb1ELi128EEEEEEEEEvNT_6ParamsE)
        /*0048*/ 	.short	0x0210
        /*004a*/ 	.short	0x0418


	//----- nvinfo : EIATTR_SW_WAR
	.align		4
.L_134:
        /*004c*/ 	.byte	0x04, 0x36
        /*004e*/ 	.short	(.L_136 - .L_135)
.L_135:
        /*0050*/ 	.word	0x00000008
.L_136:


//--------------------- .nv.info._ZN7cutlass13device_kernelIN5flash19enable_sm80_to_sm89INS1_16FlashAttnFwdSm80INS1_25CollectiveMainloopFwdSm80ILi4ELi1ELb0EN4cute5tupleIJNS5_1CILi128EEENS7_ILi64EEENS7_ILi96EEEEEELi96ENS_10bfloat16_tEfNS_4arch4Sm80ELb1ELb0ELb1ELb0ELb1ELb0ELb1ELb0EEENS1_21CollectiveEpilogueFwdINS6_IJS8_SA_S9_EEENS6_IJNS7_ILi1EEESI_SI_EEESC_SE_Li128ELb0ELb1ELb0ELb0EEENS1_30DynamicPersistentTileSchedulerILi128ELi128ELb0ELb1ELb0EEEEEEEEEvNT_6ParamsE --------------------------
	.section	.nv.info._ZN7cutlass13device_kernelIN5flash19enable_sm80_to_sm89INS1_16FlashAttnFwdSm80INS1_25CollectiveMainloopFwdSm80ILi4ELi1ELb0EN4cute5tupleIJNS5_1CILi128EEENS7_ILi64EEENS7_ILi96EEEEEELi96ENS_10bfloat16_tEfNS_4arch4Sm80ELb1ELb0ELb1ELb0ELb1ELb0ELb1ELb0EEENS1_21CollectiveEpilogueFwdINS6_IJS8_SA_S9_EEENS6_IJNS7_ILi1EEESI_SI_EEESC_SE_Li128ELb0ELb1ELb0ELb0EEENS1_30DynamicPersistentTileSchedulerILi128ELi128ELb0ELb1ELb0EEEEEEEEEvNT_6ParamsE,"",@"SHT_CUDA_INFO"
	.sectionflags	@""
	.align	4


	//----- nvinfo : EIATTR_CUDA_API_VERSION
	.align		4
        /*0000*/ 	.byte	0x04, 0x37
        /*0002*/ 	.short	(.L_138 - .L_137)
.L_137:
        /*0004*/ 	.word	0x00000082


	//----- nvinfo : EIATTR_KPARAM_INFO
	.align		4
.L_138:
        /*0008*/ 	.byte	0x04, 0x17
        /*000a*/ 	.short	(.L_140 - .L_139)
.L_139:
        /*000c*/ 	.word	0x00000000
        /*0010*/ 	.short	0x0000
        /*0012*/ 	.short	0x0000
        /*0014*/ 	.byte	0x00, 0xf0, 0xa1, 0x10


	//----- nvinfo : EIATTR_SPARSE_MMA_MASK
	.align		4
.L_140:
        /*0018*/ 	.byte	0x03, 0x50
        /*001a*/ 	.short	0x0000


	//----- nvinfo : EIATTR_MAXREG_COUNT
	.align		4
        /*001c*/ 	.byte	0x03, 0x1b
        /*001e*/ 	.short	0x00ff


	//----- nvinfo : EIATTR_MERCURY_ISA_VERSION
	.align		4
        /*0020*/ 	.byte	0x03, 0x5f
        /*0022*/ 	.short	0x0101


	//----- nvinfo : EIATTR_EXIT_INSTR_OFFSETS
	.align		4
        /*0024*/ 	.byte	0x04, 0x1c
        /*0026*/ 	.short	(.L_142 - .L_141)


	//   ....[0]....
.L_141:
        /*0028*/ 	.word	0x00000010


	//----- nvinfo : EIATTR_MAX_THREADS
	.align		4
.L_142:
        /*002c*/ 	.byte	0x04, 0x05
        /*002e*/ 	.short	(.L_144 - .L_143)
.L_143:
        /*0030*/ 	.word	0x00000080
        /*0034*/ 	.word	0x00000001
        /*0038*/ 	.word	0x00000001


	//----- nvinfo : EIATTR_CBANK_PARAM_SIZE
	.align		4
.L_144:
        /*003c*/ 	.byte	0x03, 0x19
        /*003e*/ 	.short	0x0428


	//----- nvinfo : EIATTR_PARAM_CBANK
	.align		4
        /*0040*/ 	.byte	0x04, 0x0a
        /*0042*/ 	.short	(.L_146 - .L_145)
	.align		4
.L_145:
        /*0044*/ 	.word	index@(.nv.constant0._ZN7cutlass13device_kernelIN5flash19enable_sm80_to_sm89INS1_16FlashAttnFwdSm80INS1_25CollectiveMainloopFwdSm80ILi4ELi1ELb0EN4cute5tupleIJNS5_1CILi128EEENS7_ILi64EEENS7_ILi96EEEEEELi96ENS_10bfloat16_tEfNS_4arch4Sm80ELb1ELb0ELb1ELb0ELb1ELb0ELb1ELb0EEENS1_21CollectiveEpilogueFwdINS6_IJS8_SA_S9_EEENS6_IJNS7_ILi1EEESI_SI_EEESC_SE_Li128ELb0ELb1ELb0ELb0EEENS1_30DynamicPersistentTileSchedulerILi128ELi128ELb0ELb1ELb0EEEEEEEEEvNT_6ParamsE)
        /*0048*/ 	.short	0x0210
        /*004a*/ 	.short	0x0428


	//----- nvinfo : EIATTR_SW_WAR
	.align		4
.L_146:
        /*004c*/ 	.byte	0x04, 0x36
        /*004e*/ 	.short	(.L_148 - .L_147)
.L_147:
        /*0050*/ 	.word	0x00000008
.L_148:


//--------------------- .nv.info._ZN7cutlass13device_kernelIN5flash19enable_sm80_to_sm89INS1_16FlashAttnFwdSm80INS1_25CollectiveMainloopFwdSm80ILi4ELi1ELb0EN4cute5tupleIJNS5_1CILi128EEENS7_ILi64EEENS7_ILi96EEEEEELi96ENS_10bfloat16_tEfNS_4arch4Sm80ELb1ELb0ELb1ELb1ELb1ELb0ELb1ELb0EEENS1_21CollectiveEpilogueFwdINS6_IJS8_SA_S9_EEENS6_IJNS7_ILi1EEESI_SI_EEESC_SE_Li128ELb1ELb1ELb0ELb0EEENS1_19SingleTileSchedulerILb1ELb0ELb1ELi128EEEEEEEEEvNT_6ParamsE --------------------------
	.section	.nv.info._ZN7cutlass13device_kernelIN5flash19enable_sm80_to_sm89INS1_16FlashAttnFwdSm80INS1_25CollectiveMainloopFwdSm80ILi4ELi1ELb0EN4cute5tupleIJNS5_1CILi128EEENS7_ILi64EEENS7_ILi96EEEEEELi96ENS_10bfloat16_tEfNS_4arch4Sm80ELb1ELb0ELb1ELb1ELb1ELb0ELb1ELb0EEENS1_21CollectiveEpilogueFwdINS6_IJS8_SA_S9_EEENS6_IJNS7_ILi1EEESI_SI_EEESC_SE_Li128ELb1ELb1ELb0ELb0EEENS1_19SingleTileSchedulerILb1ELb0ELb1ELi128EEEEEEEEEvNT_6ParamsE,"",@"SHT_CUDA_INFO"
	.sectionflags	@""
	.align	4


	//----- nvinfo : EIATTR_CUDA_API_VERSION
	.align		4
        /*0000*/ 	.byte	0x04, 0x37
        /*0002*/ 	.short	(.L_150 - .L_149)
.L_149:
        /*0004*/ 	.word	0x00000082


	//----- nvinfo : EIATTR_KPARAM_INFO
	.align		4
.L_150:
        /*0008*/ 	.byte	0x04, 0x17
        /*000a*/ 	.short	(.L_152 - .L_151)
.L_151:
        /*000c*/ 	.word	0x00000000
        /*0010*/ 	.short	0x0000
        /*0012*/ 	.short	0x0000
        /*0014*/ 	.byte	0x00, 0xf0, 0x61, 0x10


	//----- nvinfo : EIATTR_SPARSE_MMA_MASK
	.align		4
.L_152:
        /*0018*/ 	.byte	0x03, 0x50
        /*001a*/ 	.short	0x0000


	//----- nvinfo : EIATTR_MAXREG_COUNT
	.align		4
        /*001c*/ 	.byte	0x03, 0x1b
        /*001e*/ 	.short	0x00ff


	//----- nvinfo : EIATTR_MERCURY_ISA_VERSION
	.align		4
        /*0020*/ 	.byte	0x03, 0x5f
        /*0022*/ 	.short	0x0101


	//----- nvinfo : EIATTR_EXIT_INSTR_OFFSETS
	.align		4
        /*0024*/ 	.byte	0x04, 0x1c
        /*0026*/ 	.short	(.L_154 - .L_153)


	//   ....[0]....
.L_153:
        /*0028*/ 	.word	0x00000010


	//----- nvinfo : EIATTR_MAX_THREADS
	.align		4
.L_154:
        /*002c*/ 	.byte	0x04, 0x05
        /*002e*/ 	.short	(.L_156 - .L_155)
.L_155:
        /*0030*/ 	.word	0x00000080
        /*0034*/ 	.word	0x00000001
        /*0038*/ 	.word	0x00000001


	//----- nvinfo : EIATTR_CBANK_PARAM_SIZE
	.align		4
.L_156:
        /*003c*/ 	.byte	0x03, 0x19
        /*003e*/ 	.short	0x0418


	//----- nvinfo : EIATTR_PARAM_CBANK
	.align		4
        /*0040*/ 	.byte	0x04, 0x0a
        /*0042*/ 	.short	(.L_158 - .L_157)
	.align		4
.L_157:
        /*0044*/ 	.word	index@(.nv.constant0._ZN7cutlass13device_kernelIN5flash19enable_sm80_to_sm89INS1_16FlashAttnFwdSm80INS1_25CollectiveMainloopFwdSm80ILi4ELi1ELb0EN4cute5tupleIJNS5_1CILi128EEENS7_ILi64EEENS7_ILi96EEEEEELi96ENS_10bfloat16_tEfNS_4arch4Sm80ELb1ELb0ELb1ELb1ELb1ELb0ELb1ELb0EEENS1_21CollectiveEpilogueFwdINS6_IJS8_SA_S9_EEENS6_IJNS7_ILi1EEESI_SI_EEESC_SE_Li128ELb1ELb1ELb0ELb0EEENS1_19SingleTileSchedulerILb1ELb0ELb1ELi128EEEEEEEEEvNT_6ParamsE)
        /*0048*/ 	.short	0x0210
        /*004a*/ 	.short	0x0418


	//----- nvinfo : EIATTR_SW_WAR
	.align		4
.L_158:
        /*004c*/ 	.byte	0x04, 0x36
        /*004e*/ 	.short	(.L_160 - .L_159)
.L_159:
        /*0050*/ 	.word	0x00000008
.L_160:


//--------------------- .nv.info._ZN7cutlass13device_kernelIN5flash19enable_sm80_to_sm89INS1_16FlashAttnFwdSm80INS1_25CollectiveMainloopFwdSm80ILi4ELi1ELb0EN4cute5tupleIJNS5_1CILi128EEENS7_ILi64EEENS7_ILi96EEEEEELi96ENS_10bfloat16_tEfNS_4arch4Sm80ELb1ELb0ELb1ELb1ELb1ELb1ELb1ELb0EEENS1_21CollectiveEpilogueFwdINS6_IJS8_SA_S9_EEENS6_IJNS7_ILi1EEESI_SI_EEESC_SE_Li128ELb1ELb1ELb0ELb0EEENS1_19SingleTileSchedulerILb1ELb0ELb1ELi128EEEEEEEEEvNT_6ParamsE --------------------------
	.section	.nv.info._ZN7cutlass13device_kernelIN5flash19enable_sm80_to_sm89INS1_16FlashAttnFwdSm80INS1_25CollectiveMainloopFwdSm80ILi4ELi1ELb0EN4cute5tupleIJNS5_1CILi128EEENS7_ILi64EEENS7_ILi96EEEEEELi96ENS_10bfloat16_tEfNS_4arch4Sm80ELb1ELb0ELb1ELb1ELb1ELb1ELb1ELb0EEENS1_21CollectiveEpilogueFwdINS6_IJS8_SA_S9_EEENS6_IJNS7_ILi1EEESI_SI_EEESC_SE_Li128ELb1ELb1ELb0ELb0EEENS1_19SingleTileSchedulerILb1ELb0ELb1ELi128EEEEEEEEEvNT_6ParamsE,"",@"SHT_CUDA_INFO"
	.sectionflags	@""
	.align	4


	//----- nvinfo : EIATTR_CUDA_API_VERSION
	.align		4
        /*0000*/ 	.byte	0x04, 0x37
        /*0002*/ 	.short	(.L_162 - .L_161)
.L_161:
        /*0004*/ 	.word	0x00000082


	//----- nvinfo : EIATTR_KPARAM_INFO
	.align		4
.L_162:
        /*0008*/ 	.byte	0x04, 0x17
        /*000a*/ 	.short	(.L_164 - .L_163)
.L_163:
        /*000c*/ 	.word	0x00000000
        /*0010*/ 	.short	0x0000
        /*0012*/ 	.short	0x0000
        /*0014*/ 	.byte	0x00, 0xf0, 0x61, 0x10


	//----- nvinfo : EIATTR_SPARSE_MMA_MASK
	.align		4
.L_164:
        /*0018*/ 	.byte	0x03, 0x50
        /*001a*/ 	.short	0x0000


	//----- nvinfo : EIATTR_MAXREG_COUNT
	.align		4
        /*001c*/ 	.byte	0x03, 0x1b
        /*001e*/ 	.short	0x00ff


	//----- nvinfo : EIATTR_MERCURY_ISA_VERSION
	.align		4
        /*0020*/ 	.byte	0x03, 0x5f
        /*0022*/ 	.short	0x0101


	//----- nvinfo : EIATTR_EXIT_INSTR_OFFSETS
	.align		4
        /*0024*/ 	.byte	0x04, 0x1c
        /*0026*/ 	.short	(.L_166 - .L_165)


	//   ....[0]....
.L_165:
        /*0028*/ 	.word	0x00000010


	//----- nvinfo : EIATTR_MAX_THREADS
	.align		4
.L_166:
        /*002c*/ 	.byte	0x04, 0x05
        /*002e*/ 	.short	(.L_168 - .L_167)
.L_167:
        /*0030*/ 	.word	0x00000080
        /*0034*/ 	.word	0x00000001
        /*0038*/ 	.word	0x00000001


	//----- nvinfo : EIATTR_CBANK_PARAM_SIZE
	.align		4
.L_168:
        /*003c*/ 	.byte	0x03, 0x19
        /*003e*/ 	.short	0x0418


	//----- nvinfo : EIATTR_PARAM_CBANK
	.align		4
        /*0040*/ 	.byte	0x04, 0x0a
        /*0042*/ 	.short	(.L_170 - .L_169)
	.align		4
.L_169:
        /*0044*/ 	.word	index@(.nv.constant0._ZN7cutlass13device_kernelIN5flash19enable_sm80_to_sm89INS1_16FlashAttnFwdSm80INS1_25CollectiveMainloopFwdSm80ILi4ELi1ELb0EN4cute5tupleIJNS5_1CILi128EEENS7_ILi64EEENS7_ILi96EEEEEELi96ENS_10bfloat16_tEfNS_4arch4Sm80ELb1ELb0ELb1ELb1ELb1ELb1ELb1ELb0EEENS1_21CollectiveEpilogueFwdINS6_IJS8_SA_S9_EEENS6_IJNS7_ILi1EEESI_SI_EEESC_SE_Li128ELb1ELb1ELb0ELb0EEENS1_19SingleTileSchedulerILb1ELb0ELb1ELi128EEEEEEEEEvNT_6ParamsE)
        /*0048*/ 	.short	0x0210
        /*004a*/ 	.short	0x0418


	//----- nvinfo : EIATTR_SW_WAR
	.align		4
.L_170:
        /*004c*/ 	.byte	0x04, 0x36
        /*004e*/ 	.short	(.L_172 - .L_171)
.L_171:
        /*0050*/ 	.word	0x00000008
.L_172:


//--------------------- .nv.callgraph             --------------------------
	.section	.nv.callgraph,"",@"SHT_CUDA_CALLGRAPH"
	.align	4
	.sectionentsize	8
	.align		4
        /*0000*/ 	.word	0x00000000
	.align		4
        /*0004*/ 	.word	0xffffffff
	.align		4
        /*0008*/ 	.word	0x00000000
	.align		4
        /*000c*/ 	.word	0xfffffffe
	.align		4
        /*0010*/ 	.word	0x00000000
	.align		4
        /*0014*/ 	.word	0xfffffffd
	.align		4
        /*0018*/ 	.word	0x00000000
	.align		4
        /*001c*/ 	.word	0xfffffffc


//--------------------- .nv.constant4             --------------------------
	.section	.nv.constant4,"a",@progbits
	.align	8
	.align		8
.nv.constant4:
        /*0000*/ 	.dword	_ZN79_INTERNAL_b10f9c58_43_flash_fwd_hdim96_bf16_paged_softcap_sm80_cu_ea41c527_43384cuda3std3__45__cpo5beginE
	.align		8
        /*0008*/ 	.dword	_ZN79_INTERNAL_b10f9c58_43_flash_fwd_hdim96_bf16_paged_softcap_sm80_cu_ea41c527_43384cuda3std3__45__cpo3endE
	.align		8
        /*0010*/ 	.dword	_ZN79_INTERNAL_b10f9c58_43_flash_fwd_hdim96_bf16_paged_softcap_sm80_cu_ea41c527_43384cuda3std3__45__cpo6cbeginE
	.align		8
        /*0018*/ 	.dword	_ZN79_INTERNAL_b10f9c58_43_flash_fwd_hdim96_bf16_paged_softcap_sm80_cu_ea41c527_43384cuda3std3__45__cpo4cendE
	.align		8
        /*0020*/ 	.dword	_ZN79_INTERNAL_b10f9c58_43_flash_fwd_hdim96_bf16_paged_softcap_sm80_cu_ea41c527_43384cuda3std3__481_GLOBAL__N__b10f9c58_43_flash_fwd_hdim96_bf16_paged_softcap_sm80_cu_ea41c527_43386ignoreE
	.align		8
        /*0028*/ 	.dword	_ZN79_INTERNAL_b10f9c58_43_flash_fwd_hdim96_bf16_paged_softcap_sm80_cu_ea41c527_43384cuda3std3__419piecewise_constructE
	.align		8
        /*0030*/ 	.dword	_ZN79_INTERNAL_b10f9c58_43_flash_fwd_hdim96_bf16_paged_softcap_sm80_cu_ea41c527_43384cuda3std3__48in_placeE
	.align		8
        /*0038*/ 	.dword	_ZN79_INTERNAL_b10f9c58_43_flash_fwd_hdim96_bf16_paged_softcap_sm80_cu_ea41c527_43384cuda3std6ranges3__45__cpo4swapE
	.align		8
        /*0040*/ 	.dword	_ZN79_INTERNAL_b10f9c58_43_flash_fwd_hdim96_bf16_paged_softcap_sm80_cu_ea41c527_43384cuda3std6ranges3__45__cpo9iter_moveE
	.align		8
        /*0048*/ 	.dword	_ZN79_INTERNAL_b10f9c58_43_flash_fwd_hdim96_bf16_paged_softcap_sm80_cu_ea41c527_43384cute7productE
	.align		8
        /*0050*/ 	.dword	_ZN79_INTERNAL_b10f9c58_43_flash_fwd_hdim96_bf16_paged_softcap_sm80_cu_ea41c527_43384cute1_E


//--------------------- .text._ZN7cutlass13device_kernelIN5flash19enable_sm80_to_sm89INS1_16FlashAttnFwdSm80INS1_25CollectiveMainloopFwdSm80ILi4ELi1ELb0EN4cute5tupleIJNS5_1CILi128EEENS7_ILi64EEENS7_ILi96EEEEEELi96ENS_10bfloat16_tEfNS_4arch4Sm80ELb0ELb0ELb1ELb0ELb1ELb0ELb1ELb0EEENS1_21CollectiveEpilogueFwdINS6_IJS8_SA_S9_EEENS6_IJNS7_ILi1EEESI_SI_EEESC_SE_Li128ELb0ELb1ELb0ELb0EEENS1_19SingleTileSchedulerILb0ELb0ELb1ELi128EEEEEEEEEvNT_6ParamsE --------------------------
	.section	.text._ZN7cutlass13device_kernelIN5flash19enable_sm80_to_sm89INS1_16FlashAttnFwdSm80INS1_25CollectiveMainloopFwdSm80ILi4ELi1ELb0EN4cute5tupleIJNS5_1CILi128EEENS7_ILi64EEENS7_ILi96EEEEEELi96ENS_10bfloat16_tEfNS_4arch4Sm80ELb0ELb0ELb1ELb0ELb1ELb0ELb1ELb0EEENS1_21CollectiveEpilogueFwdINS6_IJS8_SA_S9_EEENS6_IJNS7_ILi1EEESI_SI_EEESC_SE_Li128ELb0ELb1ELb0ELb0EEENS1_19SingleTileSchedulerILb0ELb0ELb1ELi128EEEEEEEEEvNT_6ParamsE,"ax",@progbits
	.align	128
.text._ZN7cutlass13device_kernelIN5flash19enable_sm80_to_sm89INS1_16FlashAttnFwdSm80INS1_25CollectiveMainloopFwdSm80ILi4ELi1ELb0EN4cute5tupleIJNS5_1CILi128EEENS7_ILi64EEENS7_ILi96EEEEEELi96ENS_10bfloat16_tEfNS_4arch4Sm80ELb0ELb0ELb1ELb0ELb1ELb0ELb1ELb0EEENS1_21CollectiveEpilogueFwdINS6_IJS8_SA_S9_EEENS6_IJNS7_ILi1EEESI_SI_EEESC_SE_Li128ELb0ELb1ELb0ELb0EEENS1_19SingleTileSchedulerILb0ELb0ELb1ELi128EEEEEEEEEvNT_6ParamsE:
        .type           _ZN7cutlass13device_kernelIN5flash19enable_sm80_to_sm89INS1_16FlashAttnFwdSm80INS1_25CollectiveMainloopFwdSm80ILi4ELi1ELb0EN4cute5tupleIJNS5_1CILi128EEENS7_ILi64EEENS7_ILi96EEEEEELi96ENS_10bfloat16_tEfNS_4arch4Sm80ELb0ELb0ELb1ELb0ELb1ELb0ELb1ELb0EEENS1_21CollectiveEpilogueFwdINS6_IJS8_SA_S9_EEENS6_IJNS7_ILi1EEESI_SI_EEESC_SE_Li128ELb0ELb1ELb0ELb0EEENS1_19SingleTileSchedulerILb0ELb0ELb1ELi128EEEEEEEEEvNT_6ParamsE,@function
        .size           _ZN7cutlass13device_kernelIN5flash19enable_sm80_to_sm89INS1_16FlashAttnFwdSm80INS1_25CollectiveMainloopFwdSm80ILi4ELi1ELb0EN4cute5tupleIJNS5_1CILi128EEENS7_ILi64EEENS7_ILi96EEEEEELi96ENS_10bfloat16_tEfNS_4arch4Sm80ELb0ELb0ELb1ELb0ELb1ELb0ELb1ELb0EEENS1_21CollectiveEpilogueFwdINS6_IJS8_SA_S9_EEENS6_IJNS7_ILi1EEESI_SI_EEESC_SE_Li128ELb0ELb1ELb0ELb0EEENS1_19SingleTileSchedulerILb0ELb0ELb1ELi128EEEEEEEEEvNT_6ParamsE,(.L_x_9 - _ZN7cutlass13device_kernelIN5flash19enable_sm80_to_sm89INS1_16FlashAttnFwdSm80INS1_25CollectiveMainloopFwdSm80ILi4ELi1ELb0EN4cute5tupleIJNS5_1CILi128EEENS7_ILi64EEENS7_ILi96EEEEEELi96ENS_10bfloat16_tEfNS_4arch4Sm80ELb0ELb0ELb1ELb0ELb1ELb0ELb1ELb0EEENS1_21CollectiveEpilogueFwdINS6_IJS8_SA_S9_EEENS6_IJNS7_ILi1EEESI_SI_EEESC_SE_Li128ELb0ELb1ELb0ELb0EEENS1_19SingleTileSchedulerILb0ELb0ELb1ELi128EEEEEEEEEvNT_6ParamsE)
        .other          _ZN7cutlass13device_kernelIN5flash19enable_sm80_to_sm89INS1_16FlashAttnFwdSm80INS1_25CollectiveMainloopFwdSm80ILi4ELi1ELb0EN4cute5tupleIJNS5_1CILi128EEENS7_ILi64EEENS7_ILi96EEEEEELi96ENS_10bfloat16_tEfNS_4arch4Sm80ELb0ELb0ELb1ELb0ELb1ELb0ELb1ELb0EEENS1_21CollectiveEpilogueFwdINS6_IJS8_SA_S9_EEENS6_IJNS7_ILi1EEESI_SI_EEESC_SE_Li128ELb0ELb1ELb0ELb0EEENS1_19SingleTileSchedulerILb0ELb0ELb1ELi128EEEEEEEEEvNT_6ParamsE,@"STO_CUDA_ENTRY STV_DEFAULT"
_ZN7cutlass13device_kernelIN5flash19enable_sm80_to_sm89INS1_16FlashAttnFwdSm80INS1_25CollectiveMainloopFwdSm80ILi4ELi1ELb0EN4cute5tupleIJNS5_1CILi128EEENS7_ILi64EEENS7_ILi96EEEEEELi96ENS_10bfloat16_tEfNS_4arch4Sm80ELb0ELb0ELb1ELb0ELb1ELb0ELb1ELb0EEENS1_21CollectiveEpilogueFwdINS6_IJS8_SA_S9_EEENS6_IJNS7_ILi1EEESI_SI_EEESC_SE_Li128ELb0ELb1ELb0ELb0EEENS1_19SingleTileSchedulerILb0ELb0ELb1ELi128EEEEEEEEEvNT_6ParamsE:
[----:B------:R-:W-:Y:S01]  /*0000*/  LDC R1, c[0x0][0x28] ;  /* 0x00000a00ff017b82 */ /* 0x000fe20000000800 */
[----:B------:R-:W-:Y:S05]  /*0010*/  EXIT ;  /* 0x000000000000794d */ /* 0x000fea0003800000 */
.L_x_0:
[----:B------:R-:W-:-:S00]  /*0020*/  BRA `(.L_x_0) ;  /* 0xfffffffc00fc7947 */ /* 0x000fc0000383ffff */
[----:B------:R-:W-:-:S00]  /*0030*/  NOP ;  /* 0x0000000000007918 */ /* 0x000fc00000000000 */
        /* <DEDUP_REMOVED lines=12> */
.L_x_9:


//--------------------- .text._ZN7cutlass13device_kernelIN5flash19enable_sm80_to_sm89INS1_16FlashAttnFwdSm80INS1_25CollectiveMainloopFwdSm80ILi4ELi1ELb0EN4cute5tupleIJNS5_1CILi128EEENS7_ILi64EEENS7_ILi96EEEEEELi96ENS_10bfloat16_tEfNS_4arch4Sm80ELb0ELb0ELb1ELb1ELb1ELb0ELb1ELb0EEENS1_21CollectiveEpilogueFwdINS6_IJS8_SA_S9_EEENS6_IJNS7_ILi1EEESI_SI_EEESC_SE_Li128ELb1ELb1ELb0ELb0EEENS1_19SingleTileSchedulerILb1ELb0ELb1ELi128EEEEEEEEEvNT_6ParamsE --------------------------
	.section	.text._ZN7cutlass13device_kernelIN5flash19enable_sm80_to_sm89INS1_16FlashAttnFwdSm80INS1_25CollectiveMainloopFwdSm80ILi4ELi1ELb0EN4cute5tupleIJNS5_1CILi128EEENS7_ILi64EEENS7_ILi96EEEEEELi96ENS_10bfloat16_tEfNS_4arch4Sm80ELb0ELb0ELb1ELb1ELb1ELb0ELb1ELb0EEENS1_21CollectiveEpilogueFwdINS6_IJS8_SA_S9_EEENS6_IJNS7_ILi1EEESI_SI_EEESC_SE_Li128ELb1ELb1ELb0ELb0EEENS1_19SingleTileSchedulerILb1ELb0ELb1ELi128EEEEEEEEEvNT_6ParamsE,"ax",@progbits
	.align	128
.text._ZN7cutlass13device_kernelIN5flash19enable_sm80_to_sm89INS1_16FlashAttnFwdSm80INS1_25CollectiveMainloopFwdSm80ILi4ELi1ELb0EN4cute5tupleIJNS5_1CILi128EEENS7_ILi64EEENS7_ILi96EEEEEELi96ENS_10bfloat16_tEfNS_4arch4Sm80ELb0ELb0ELb1ELb1ELb1ELb0ELb1ELb0EEENS1_21CollectiveEpilogueFwdINS6_IJS8_SA_S9_EEENS6_IJNS7_ILi1EEESI_SI_EEESC_SE_Li128ELb1ELb1ELb0ELb0EEENS1_19SingleTileSchedulerILb1ELb0ELb1ELi128EEEEEEEEEvNT_6ParamsE:
        .type           _ZN7cutlass13device_kernelIN5flash19enable_sm80_to_sm89INS1_16FlashAttnFwdSm80INS1_25CollectiveMainloopFwdSm80ILi4ELi1ELb0EN4cute5tupleIJNS5_1CILi128EEENS7_ILi64EEENS7_ILi96EEEEEELi96ENS_10bfloat16_tEfNS_4arch4Sm80ELb0ELb0ELb1ELb1ELb1ELb0ELb1ELb0EEENS1_21CollectiveEpilogueFwdINS6_IJS8_SA_S9_EEENS6_IJNS7_ILi1EEESI_SI_EEESC_SE_Li128ELb1ELb1ELb0ELb0EEENS1_19SingleTileSchedulerILb1ELb0ELb1ELi128EEEEEEEEEvNT_6ParamsE,@function
        .size           _ZN7cutlass13device_kernelIN5flash19enable_sm80_to_sm89INS1_16FlashAttnFwdSm80INS1_25CollectiveMainloopFwdSm80ILi4ELi1ELb0EN4cute5tupleIJNS5_1CILi128EEENS7_ILi64EEENS7_ILi96EEEEEELi96ENS_10bfloat16_tEfNS_4arch4Sm80ELb0ELb0ELb1ELb1ELb1ELb0ELb1ELb0EEENS1_21CollectiveEpilogueFwdINS6_IJS8_SA_S9_EEENS6_IJNS7_ILi1EEESI_SI_EEESC_SE_Li128ELb1ELb1ELb0ELb0EEENS1_19SingleTileSchedulerILb1ELb0ELb1ELi128EEEEEEEEEvNT_6ParamsE,(.L_x_10 - _ZN7cutlass13device_kernelIN5flash19enable_sm80_to_sm89INS1_16FlashAttnFwdSm80INS1_25CollectiveMainloopFwdSm80ILi4ELi1ELb0EN4cute5tupleIJNS5_1CILi128EEENS7_ILi64EEENS7_ILi96EEEEEELi96ENS_10bfloat16_tEfNS_4arch4Sm80ELb0ELb0ELb1ELb1ELb1ELb0ELb1ELb0EEENS1_21CollectiveEpilogueFwdINS6_IJS8_SA_S9_EEENS6_IJNS7_ILi1EEESI_SI_EEESC_SE_Li128ELb1ELb1ELb0ELb0EEENS1_19SingleTileSchedulerILb1ELb0ELb1ELi128EEEEEEEEEvNT_6ParamsE)
        .other          _ZN7cutlass13device_kernelIN5flash19enable_sm80_to_sm89INS1_16FlashAttnFwdSm80INS1_25CollectiveMainloopFwdSm80ILi4ELi1ELb0EN4cute5tupleIJNS5_1CILi128EEENS7_ILi64EEENS7_ILi96EEEEEELi96ENS_10bfloat16_tEfNS_4arch4Sm80ELb0ELb0ELb1ELb1ELb1ELb0ELb1ELb0EEENS1_21CollectiveEpilogueFwdINS6_IJS8_SA_S9_EEENS6_IJNS7_ILi1EEESI_SI_EEESC_SE_Li128ELb1ELb1ELb0ELb0EEENS1_19SingleTileSchedulerILb1ELb0ELb1ELi128EEEEEEEEEvNT_6ParamsE,@"STO_CUDA_ENTRY STV_DEFAULT"
_ZN7cutlass13device_kernelIN5flash19enable_sm80_to_sm89INS1_16FlashAttnFwdSm80INS1_25CollectiveMainloopFwdSm80ILi4ELi1ELb0EN4cute5tupleIJNS5_1CILi128EEENS7_ILi64EEENS7_ILi96EEEEEELi96ENS_10bfloat16_tEfNS_4arch4Sm80ELb0ELb0ELb1ELb1ELb1ELb0ELb1ELb0EEENS1_21CollectiveEpilogueFwdINS6_IJS8_SA_S9_EEENS6_IJNS7_ILi1EEESI_SI_EEESC_SE_Li128ELb1ELb1ELb0ELb0EEENS1_19SingleTileSchedulerILb1ELb0ELb1ELi128EEEEEEEEEvNT_6ParamsE:
[----:B------:R-:W-:Y:S01]  /*0000*/  LDC R1, c[0x0][0x28] ;  /* 0x00000a00ff017b82 */ /* 0x000fe20000000800 */
[----:B------:R-:W-:Y:S05]  /*0010*/  EXIT ;  /* 0x000000000000794d */ /* 0x000fea0003800000 */
.L_x_1:
        /* <DEDUP_REMOVED lines=14> */
.L_x_10:


//--------------------- .text._ZN7cutlass13device_kernelIN5flash19enable_sm80_to_sm89INS1_16FlashAttnFwdSm80INS1_25CollectiveMainloopFwdSm80ILi4ELi1ELb0EN4cute5tupleIJNS5_1CILi128EEENS7_ILi64EEENS7_ILi96EEEEEELi96ENS_10bfloat16_tEfNS_4arch4Sm80ELb0ELb0ELb1ELb1ELb1ELb1ELb1ELb0EEENS1_21CollectiveEpilogueFwdINS6_IJS8_SA_S9_EEENS6_IJNS7_ILi1EEESI_SI_EEESC_SE_Li128ELb1ELb1ELb0ELb0EEENS1_19SingleTileSchedulerILb1ELb0ELb1ELi128EEEEEEEEEvNT_6ParamsE --------------------------
	.section	.text._ZN7cutlass13device_kernelIN5flash19enable_sm80_to_sm89INS1_16FlashAttnFwdSm80INS1_25CollectiveMainloopFwdSm80ILi4ELi1ELb0EN4cute5tupleIJNS5_1CILi128EEENS7_ILi64EEENS7_ILi96EEEEEELi96ENS_10bfloat16_tEfNS_4arch4Sm80ELb0ELb0ELb1ELb1ELb1ELb1ELb1ELb0EEENS1_21CollectiveEpilogueFwdINS6_IJS8_SA_S9_EEENS6_IJNS7_ILi1EEESI_SI_EEESC_SE_Li128ELb1ELb1ELb0ELb0EEENS1_19SingleTileSchedulerILb1ELb0ELb1ELi128EEEEEEEEEvNT_6ParamsE,"ax",@progbits
	.align	128
.text._ZN7cutlass13device_kernelIN5flash19enable_sm80_to_sm89INS1_16FlashAttnFwdSm80INS1_25CollectiveMainloopFwdSm80ILi4ELi1ELb0EN4cute5tupleIJNS5_1CILi128EEENS7_ILi64EEENS7_ILi96EEEEEELi96ENS_10bfloat16_tEfNS_4arch4Sm80ELb0ELb0ELb1ELb1ELb1ELb1ELb1ELb0EEENS1_21CollectiveEpilogueFwdINS6_IJS8_SA_S9_EEENS6_IJNS7_ILi1EEESI_SI_EEESC_SE_Li128ELb1ELb1ELb0ELb0EEENS1_19SingleTileSchedulerILb1ELb0ELb1ELi128EEEEEEEEEvNT_6ParamsE:
        .type           _ZN7cutlass13device_kernelIN5flash19enable_sm80_to_sm89INS1_16FlashAttnFwdSm80INS1_25CollectiveMainloopFwdSm80ILi4ELi1ELb0EN4cute5tupleIJNS5_1CILi128EEENS7_ILi64EEENS7_ILi96EEEEEELi96ENS_10bfloat16_tEfNS_4arch4Sm80ELb0ELb0ELb1ELb1ELb1ELb1ELb1ELb0EEENS1_21CollectiveEpilogueFwdINS6_IJS8_SA_S9_EEENS6_IJNS7_ILi1EEESI_SI_EEESC_SE_Li128ELb1ELb1ELb0ELb0EEENS1_19SingleTileSchedulerILb1ELb0ELb1ELi128EEEEEEEEEvNT_6ParamsE,@function
        .size           _ZN7cutlass13device_kernelIN5flash19enable_sm80_to_sm89INS1_16FlashAttnFwdSm80INS1_25CollectiveMainloopFwdSm80ILi4ELi1ELb0EN4cute5tupleIJNS5_1CILi128EEENS7_ILi64EEENS7_ILi96EEEEEELi96ENS_10bfloat16_tEfNS_4arch4Sm80ELb0ELb0ELb1ELb1ELb1ELb1ELb1ELb0EEENS1_21CollectiveEpilogueFwdINS6_IJS8_SA_S9_EEENS6_IJNS7_ILi1EEESI_SI_EEESC_SE_Li128ELb1ELb1ELb0ELb0EEENS1_19SingleTileSchedulerILb1ELb0ELb1ELi128EEEEEEEEEvNT_6ParamsE,(.L_x_11 - _ZN7cutlass13device_kernelIN5flash19enable_sm80_to_sm89INS1_16FlashAttnFwdSm80INS1_25CollectiveMainloopFwdSm80ILi4ELi1ELb0EN4cute5tupleIJNS5_1CILi128EEENS7_ILi64EEENS7_ILi96EEEEEELi96ENS_10bfloat16_tEfNS_4arch4Sm80ELb0ELb0ELb1ELb1ELb1ELb1ELb1ELb0EEENS1_21CollectiveEpilogueFwdINS6_IJS8_SA_S9_EEENS6_IJNS7_ILi1EEESI_SI_EEESC_SE_Li128ELb1ELb1ELb0ELb0EEENS1_19SingleTileSchedulerILb1ELb0ELb1ELi128EEEEEEEEEvNT_6ParamsE)
        .other          _ZN7cutlass13device_kernelIN5flash19enable_sm80_to_sm89INS1_16FlashAttnFwdSm80INS1_25CollectiveMainloopFwdSm80ILi4ELi1ELb0EN4cute5tupleIJNS5_1CILi128EEENS7_ILi64EEENS7_ILi96EEEEEELi96ENS_10bfloat16_tEfNS_4arch4Sm80ELb0ELb0ELb1ELb1ELb1ELb1ELb1ELb0EEENS1_21CollectiveEpilogueFwdINS6_IJS8_SA_S9_EEENS6_IJNS7_ILi1EEESI_SI_EEESC_SE_Li128ELb1ELb1ELb0ELb0EEENS1_19SingleTileSchedulerILb1ELb0ELb1ELi128EEEEEEEEEvNT_6ParamsE,@"STO_CUDA_ENTRY STV_DEFAULT"
_ZN7cutlass13device_kernelIN5flash19enable_sm80_to_sm89INS1_16FlashAttnFwdSm80INS1_25CollectiveMainloopFwdSm80ILi4ELi1ELb0EN4cute5tupleIJNS5_1CILi128EEENS7_ILi64EEENS7_ILi96EEEEEELi96ENS_10bfloat16_tEfNS_4arch4Sm80ELb0ELb0ELb1ELb1ELb1ELb1ELb1ELb0EEENS1_21CollectiveEpilogueFwdINS6_IJS8_SA_S9_EEENS6_IJNS7_ILi1EEESI_SI_EEESC_SE_Li128ELb1ELb1ELb0ELb0EEENS1_19SingleTileSchedulerILb1ELb0ELb1ELi128EEEEEEEEEvNT_6ParamsE:
[----:B------:R-:W-:Y:S01]  /*0000*/  LDC R1, c[0x0][0x28] ;  /* 0x00000a00ff017b82 */ /* 0x000fe20000000800 */
[----:B------:R-:W-:Y:S05]  /*0010*/  EXIT ;  /* 0x000000000000794d */ /* 0x000fea0003800000 */
.L_x_2:
        /* <DEDUP_REMOVED lines=14> */
.L_x_11:


//--------------------- .text._ZN7cutlass13device_kernelIN5flash19enable_sm80_to_sm89INS1_16FlashAttnFwdSm80INS1_25CollectiveMainloopFwdSm80ILi4ELi1ELb0EN4cute5tupleIJNS5_1CILi128EEENS7_ILi48EEENS7_ILi96EEEEEELi96ENS_10bfloat16_tEfNS_4arch4Sm80ELb0ELb1ELb1ELb0ELb1ELb0ELb1ELb0EEENS1_21CollectiveEpilogueFwdINS6_IJS8_SA_S9_EEENS6_IJNS7_ILi1EEESI_SI_EEESC_SE_Li128ELb0ELb1ELb0ELb0EEENS1_19SingleTileSchedulerILb0ELb0ELb1ELi128EEEEEEEEEvNT_6ParamsE --------------------------
	.section	.text._ZN7cutlass13device_kernelIN5flash19enable_sm80_to_sm89INS1_16FlashAttnFwdSm80INS1_25CollectiveMainloopFwdSm80ILi4ELi1ELb0EN4cute5tupleIJNS5_1CILi128EEENS7_ILi48EEENS7_ILi96EEEEEELi96ENS_10bfloat16_tEfNS_4arch4Sm80ELb0ELb1ELb1ELb0ELb1ELb0ELb1ELb0EEENS1_21CollectiveEpilogueFwdINS6_IJS8_SA_S9_EEENS6_IJNS7_ILi1EEESI_SI_EEESC_SE_Li128ELb0ELb1ELb0ELb0EEENS1_19SingleTileSchedulerILb0ELb0ELb1ELi128EEEEEEEEEvNT_6ParamsE,"ax",@progbits
	.align	128
.text._ZN7cutlass13device_kernelIN5flash19enable_sm80_to_sm89INS1_16FlashAttnFwdSm80INS1_25CollectiveMainloopFwdSm80ILi4ELi1ELb0EN4cute5tupleIJNS5_1CILi128EEENS7_ILi48EEENS7_ILi96EEEEEELi96ENS_10bfloat16_tEfNS_4arch4Sm80ELb0ELb1ELb1ELb0ELb1ELb0ELb1ELb0EEENS1_21CollectiveEpilogueFwdINS6_IJS8_SA_S9_EEENS6_IJNS7_ILi1EEESI_SI_EEESC_SE_Li128ELb0ELb1ELb0ELb0EEENS1_19SingleTileSchedulerILb0ELb0ELb1ELi128EEEEEEEEEvNT_6ParamsE:
        .type           _ZN7cutlass13device_kernelIN5flash19enable_sm80_to_sm89INS1_16FlashAttnFwdSm80INS1_25CollectiveMainloopFwdSm80ILi4ELi1ELb0EN4cute5tupleIJNS5_1CILi128EEENS7_ILi48EEENS7_ILi96EEEEEELi96ENS_10bfloat16_tEfNS_4arch4Sm80ELb0ELb1ELb1ELb0ELb1ELb0ELb1ELb0EEENS1_21CollectiveEpilogueFwdINS6_IJS8_SA_S9_EEENS6_IJNS7_ILi1EEESI_SI_EEESC_SE_Li128ELb0ELb1ELb0ELb0EEENS1_19SingleTileSchedulerILb0ELb0ELb1ELi128EEEEEEEEEvNT_6ParamsE,@function
        .size           _ZN7cutlass13device_kernelIN5flash19enable_sm80_to_sm89INS1_16FlashAttnFwdSm80INS1_25CollectiveMainloopFwdSm80ILi4ELi1ELb0EN4cute5tupleIJNS5_1CILi128EEENS7_ILi48EEENS7_ILi96EEEEEELi96ENS_10bfloat16_tEfNS_4arch4Sm80ELb0ELb1ELb1ELb0ELb1ELb0ELb1ELb0EEENS1_21CollectiveEpilogueFwdINS6_IJS8_SA_S9_EEENS6_IJNS7_ILi1EEESI_SI_EEESC_SE_Li128ELb0ELb1ELb0ELb0EEENS1_19SingleTileSchedulerILb0ELb0ELb1ELi128EEEEEEEEEvNT_6ParamsE,(.L_x_12 - _ZN7cutlass13device_kernelIN5flash19enable_sm80_to_sm89INS1_16FlashAttnFwdSm80INS1_25CollectiveMainloopFwdSm80ILi4ELi1ELb0EN4cute5tupleIJNS5_1CILi128EEENS7_ILi48EEENS7_ILi96EEEEEELi96ENS_10bfloat16_tEfNS_4arch4Sm80ELb0ELb1ELb1ELb0ELb1ELb0ELb1ELb0EEENS1_21CollectiveEpilogueFwdINS6_IJS8_SA_S9_EEENS6_IJNS7_ILi1EEESI_SI_EEESC_SE_Li128ELb0ELb1ELb0ELb0EEENS1_19SingleTileSchedulerILb0ELb0ELb1ELi128EEEEEEEEEvNT_6ParamsE)
        .other          _ZN7cutlass13device_kernelIN5flash19enable_sm80_to_sm89INS1_16FlashAttnFwdSm80INS1_25CollectiveMainloopFwdSm80ILi4ELi1ELb0EN4cute5tupleIJNS5_1CILi128EEENS7_ILi48EEENS7_ILi96EEEEEELi96ENS_10bfloat16_tEfNS_4arch4Sm80ELb0ELb1ELb1ELb0ELb1ELb0ELb1ELb0EEENS1_21CollectiveEpilogueFwdINS6_IJS8_SA_S9_EEENS6_IJNS7_ILi1EEESI_SI_EEESC_SE_Li128ELb0ELb1ELb0ELb0EEENS1_19SingleTileSchedulerILb0ELb0ELb1ELi128EEEEEEEEEvNT_6ParamsE,@"STO_CUDA_ENTRY STV_DEFAULT"
_ZN7cutlass13device_kernelIN5flash19enable_sm80_to_sm89INS1_16FlashAttnFwdSm80INS1_25CollectiveMainloopFwdSm80ILi4ELi1ELb0EN4cute5tupleIJNS5_1CILi128EEENS7_ILi48EEENS7_ILi96EEEEEELi96ENS_10bfloat16_tEfNS_4arch4Sm80ELb0ELb1ELb1ELb0ELb1ELb0ELb1ELb0EEENS1_21CollectiveEpilogueFwdINS6_IJS8_SA_S9_EEENS6_IJNS7_ILi1EEESI_SI_EEESC_SE_Li128ELb0ELb1ELb0ELb0EEENS1_19SingleTileSchedulerILb0ELb0ELb1ELi128EEEEEEEEEvNT_6ParamsE:
[----:B------:R-:W-:Y:S01]  /*0000*/  LDC R1, c[0x0][0x28] ;  /* 0x00000a00ff017b82 */ /* 0x000fe20000000800 */
[----:B------:R-:W-:Y:S05]  /*0010*/  EXIT ;  /* 0x000000000000794d */ /* 0x000fea0003800000 */
.L_x_3:
        /* <DEDUP_REMOVED lines=14> */
.L_x_12:


//--------------------- .text._ZN7cutlass13device_kernelIN5flash19enable_sm80_to_sm89INS1_16FlashAttnFwdSm80INS1_25CollectiveMainloopFwdSm80ILi4ELi1ELb0EN4cute5tupleIJNS5_1CILi128EEENS7_ILi48EEENS7_ILi96EEEEEELi96ENS_10bfloat16_tEfNS_4arch4Sm80ELb0ELb1ELb1ELb1ELb1ELb0ELb1ELb0EEENS1_21CollectiveEpilogueFwdINS6_IJS8_SA_S9_EEENS6_IJNS7_ILi1EEESI_SI_EEESC_SE_Li128ELb1ELb1ELb0ELb0EEENS1_19SingleTileSchedulerILb1ELb0ELb1ELi128EEEEEEEEEvNT_6ParamsE --------------------------
	.section	.text._ZN7cutlass13device_kernelIN5flash19enable_sm80_to_sm89INS1_16FlashAttnFwdSm80INS1_25CollectiveMainloopFwdSm80ILi4ELi1ELb0EN4cute5tupleIJNS5_1CILi128EEENS7_ILi48EEENS7_ILi96EEEEEELi96ENS_10bfloat16_tEfNS_4arch4Sm80ELb0ELb1ELb1ELb1ELb1ELb0ELb1ELb0EEENS1_21CollectiveEpilogueFwdINS6_IJS8_SA_S9_EEENS6_IJNS7_ILi1EEESI_SI_EEESC_SE_Li128ELb1ELb1ELb0ELb0EEENS1_19SingleTileSchedulerILb1ELb0ELb1ELi128EEEEEEEEEvNT_6ParamsE,"ax",@progbits
	.align	128
.text._ZN7cutlass13device_kernelIN5flash19enable_sm80_to_sm89INS1_16FlashAttnFwdSm80INS1_25CollectiveMainloopFwdSm80ILi4ELi1ELb0EN4cute5tupleIJNS5_1CILi128EEENS7_ILi48EEENS7_ILi96EEEEEELi96ENS_10bfloat16_tEfNS_4arch4Sm80ELb0ELb1ELb1ELb1ELb1ELb0ELb1ELb0EEENS1_21CollectiveEpilogueFwdINS6_IJS8_SA_S9_EEENS6_IJNS7_ILi1EEESI_SI_EEESC_SE_Li128ELb1ELb1ELb0ELb0EEENS1_19SingleTileSchedulerILb1ELb0ELb1ELi128EEEEEEEEEvNT_6ParamsE:
        .type           _ZN7cutlass13device_kernelIN5flash19enable_sm80_to_sm89INS1_16FlashAttnFwdSm80INS1_25CollectiveMainloopFwdSm80ILi4ELi1ELb0EN4cute5tupleIJNS5_1CILi128EEENS7_ILi48EEENS7_ILi96EEEEEELi96ENS_10bfloat16_tEfNS_4arch4Sm80ELb0ELb1ELb1ELb1ELb1ELb0ELb1ELb0EEENS1_21CollectiveEpilogueFwdINS6_IJS8_SA_S9_EEENS6_IJNS7_ILi1EEESI_SI_EEESC_SE_Li128ELb1ELb1ELb0ELb0EEENS1_19SingleTileSchedulerILb1ELb0ELb1ELi128EEEEEEEEEvNT_6ParamsE,@function
        .size           _ZN7cutlass13device_kernelIN5flash19enable_sm80_to_sm89INS1_16FlashAttnFwdSm80INS1_25CollectiveMainloopFwdSm80ILi4ELi1ELb0EN4cute5tupleIJNS5_1CILi128EEENS7_ILi48EEENS7_ILi96EEEEEELi96ENS_10bfloat16_tEfNS_4arch4Sm80ELb0ELb1ELb1ELb1ELb1ELb0ELb1ELb0EEENS1_21CollectiveEpilogueFwdINS6_IJS8_SA_S9_EEENS6_IJNS7_ILi1EEESI_SI_EEESC_SE_Li128ELb1ELb1ELb0ELb0EEENS1_19SingleTileSchedulerILb1ELb0ELb1ELi128EEEEEEEEEvNT_6ParamsE,(.L_x_13 - _ZN7cutlass13device_kernelIN5flash19enable_sm80_to_sm89INS1_16FlashAttnFwdSm80INS1_25CollectiveMainloopFwdSm80ILi4ELi1ELb0EN4cute5tupleIJNS5_1CILi128EEENS7_ILi48EEENS7_ILi96EEEEEELi96ENS_10bfloat16_tEfNS_4arch4Sm80ELb0ELb1ELb1ELb1ELb1ELb0ELb1ELb0EEENS1_21CollectiveEpilogueFwdINS6_IJS8_SA_S9_EEENS6_IJNS7_ILi1EEESI_SI_EEESC_SE_Li128ELb1ELb1ELb0ELb0EEENS1_19SingleTileSchedulerILb1ELb0ELb1ELi128EEEEEEEEEvNT_6ParamsE)
        .other          _ZN7cutlass13device_kernelIN5flash19enable_sm80_to_sm89INS1_16FlashAttnFwdSm80INS1_25CollectiveMainloopFwdSm80ILi4ELi1ELb0EN4cute5tupleIJNS5_1CILi128EEENS7_ILi48EEENS7_ILi96EEEEEELi96ENS_10bfloat16_tEfNS_4arch4Sm80ELb0ELb1ELb1ELb1ELb1ELb0ELb1ELb0EEENS1_21CollectiveEpilogueFwdINS6_IJS8_SA_S9_EEENS6_IJNS7_ILi1EEESI_SI_EEESC_SE_Li128ELb1ELb1ELb0ELb0EEENS1_19SingleTileSchedulerILb1ELb0ELb1ELi128EEEEEEEEEvNT_6ParamsE,@"STO_CUDA_ENTRY STV_DEFAULT"
_ZN7cutlass13device_kernelIN5flash19enable_sm80_to_sm89INS1_16FlashAttnFwdSm80INS1_25CollectiveMainloopFwdSm80ILi4ELi1ELb0EN4cute5tupleIJNS5_1CILi128EEENS7_ILi48EEENS7_ILi96EEEEEELi96ENS_10bfloat16_tEfNS_4arch4Sm80ELb0ELb1ELb1ELb1ELb1ELb0ELb1ELb0EEENS1_21CollectiveEpilogueFwdINS6_IJS8_SA_S9_EEENS6_IJNS7_ILi1EEESI_SI_EEESC_SE_Li128ELb1ELb1ELb0ELb0EEENS1_19SingleTileSchedulerILb1ELb0ELb1ELi128EEEEEEEEEvNT_6ParamsE:
[----:B------:R-:W-:Y:S01]  /*0000*/  LDC R1, c[0x0][0x28] ;  /* 0x00000a00ff017b82 */ /* 0x000fe20000000800 */
[----:B------:R-:W-:Y:S05]  /*0010*/  EXIT ;  /* 0x000000000000794d */ /* 0x000fea0003800000 */
.L_x_4:
        /* <DEDUP_REMOVED lines=14> */
.L_x_13:


//--------------------- .text._ZN7cutlass13device_kernelIN5flash19enable_sm80_to_sm89INS1_16FlashAttnFwdSm80INS1_25CollectiveMainloopFwdSm80ILi4ELi1ELb0EN4cute5tupleIJNS5_1CILi128EEENS7_ILi48EEENS7_ILi96EEEEEELi96ENS_10bfloat16_tEfNS_4arch4Sm80ELb0ELb1ELb1ELb1ELb1ELb1ELb1ELb0EEENS1_21CollectiveEpilogueFwdINS6_IJS8_SA_S9_EEENS6_IJNS7_ILi1EEESI_SI_EEESC_SE_Li128ELb1ELb1ELb0ELb0EEENS1_19SingleTileSchedulerILb1ELb0ELb1ELi128EEEEEEEEEvNT_6ParamsE --------------------------
	.section	.text._ZN7cutlass13device_kernelIN5flash19enable_sm80_to_sm89INS1_16FlashAttnFwdSm80INS1_25CollectiveMainloopFwdSm80ILi4ELi1ELb0EN4cute5tupleIJNS5_1CILi128EEENS7_ILi48EEENS7_ILi96EEEEEELi96ENS_10bfloat16_tEfNS_4arch4Sm80ELb0ELb1ELb1ELb1ELb1ELb1ELb1ELb0EEENS1_21CollectiveEpilogueFwdINS6_IJS8_SA_S9_EEENS6_IJNS7_ILi1EEESI_SI_EEESC_SE_Li128ELb1ELb1ELb0ELb0EEENS1_19SingleTileSchedulerILb1ELb0ELb1ELi128EEEEEEEEEvNT_6ParamsE,"ax",@progbits
	.align	128
.text._ZN7cutlass13device_kernelIN5flash19enable_sm80_to_sm89INS1_16FlashAttnFwdSm80INS1_25CollectiveMainloopFwdSm80ILi4ELi1ELb0EN4cute5tupleIJNS5_1CILi128EEENS7_ILi48EEENS7_ILi96EEEEEELi96ENS_10bfloat16_tEfNS_4arch4Sm80ELb0ELb1ELb1ELb1ELb1ELb1ELb1ELb0EEENS1_21CollectiveEpilogueFwdINS6_IJS8_SA_S9_EEENS6_IJNS7_ILi1EEESI_SI_EEESC_SE_Li128ELb1ELb1ELb0ELb0EEENS1_19SingleTileSchedulerILb1ELb0ELb1ELi128EEEEEEEEEvNT_6ParamsE:
        .type           _ZN7cutlass13device_kernelIN5flash19enable_sm80_to_sm89INS1_16FlashAttnFwdSm80INS1_25CollectiveMainloopFwdSm80ILi4ELi1ELb0EN4cute5tupleIJNS5_1CILi128EEENS7_ILi48EEENS7_ILi96EEEEEELi96ENS_10bfloat16_tEfNS_4arch4Sm80ELb0ELb1ELb1ELb1ELb1ELb1ELb1ELb0EEENS1_21CollectiveEpilogueFwdINS6_IJS8_SA_S9_EEENS6_IJNS7_ILi1EEESI_SI_EEESC_SE_Li128ELb1ELb1ELb0ELb0EEENS1_19SingleTileSchedulerILb1ELb0ELb1ELi128EEEEEEEEEvNT_6ParamsE,@function
        .size           _ZN7cutlass13device_kernelIN5flash19enable_sm80_to_sm89INS1_16FlashAttnFwdSm80INS1_25CollectiveMainloopFwdSm80ILi4ELi1ELb0EN4cute5tupleIJNS5_1CILi128EEENS7_ILi48EEENS7_ILi96EEEEEELi96ENS_10bfloat16_tEfNS_4arch4Sm80ELb0ELb1ELb1ELb1ELb1ELb1ELb1ELb0EEENS1_21CollectiveEpilogueFwdINS6_IJS8_SA_S9_EEENS6_IJNS7_ILi1EEESI_SI_EEESC_SE_Li128ELb1ELb1ELb0ELb0EEENS1_19SingleTileSchedulerILb1ELb0ELb1ELi128EEEEEEEEEvNT_6ParamsE,(.L_x_14 - _ZN7cutlass13device_kernelIN5flash19enable_sm80_to_sm89INS1_16FlashAttnFwdSm80INS1_25CollectiveMainloopFwdSm80ILi4ELi1ELb0EN4cute5tupleIJNS5_1CILi128EEENS7_ILi48EEENS7_ILi96EEEEEELi96ENS_10bfloat16_tEfNS_4arch4Sm80ELb0ELb1ELb1ELb1ELb1ELb1ELb1ELb0EEENS1_21CollectiveEpilogueFwdINS6_IJS8_SA_S9_EEENS6_IJNS7_ILi1EEESI_SI_EEESC_SE_Li128ELb1ELb1ELb0ELb0EEENS1_19SingleTileSchedulerILb1ELb0ELb1ELi128EEEEEEEEEvNT_6ParamsE)
        .other          _ZN7cutlass13device_kernelIN5flash19enable_sm80_to_sm89INS1_16FlashAttnFwdSm80INS1_25CollectiveMainloopFwdSm80ILi4ELi1ELb0EN4cute5tupleIJNS5_1CILi128EEENS7_ILi48EEENS7_ILi96EEEEEELi96ENS_10bfloat16_tEfNS_4arch4Sm80ELb0ELb1ELb1ELb1ELb1ELb1ELb1ELb0EEENS1_21CollectiveEpilogueFwdINS6_IJS8_SA_S9_EEENS6_IJNS7_ILi1EEESI_SI_EEESC_SE_Li128ELb1ELb1ELb0ELb0EEENS1_19SingleTileSchedulerILb1ELb0ELb1ELi128EEEEEEEEEvNT_6ParamsE,@"STO_CUDA_ENTRY STV_DEFAULT"
_ZN7cutlass13device_kernelIN5flash19enable_sm80_to_sm89INS1_16FlashAttnFwdSm80INS1_25CollectiveMainloopFwdSm80ILi4ELi1ELb0EN4cute5tupleIJNS5_1CILi128EEENS7_ILi48EEENS7_ILi96EEEEEELi96ENS_10bfloat16_tEfNS_4arch4Sm80ELb0ELb1ELb1ELb1ELb1ELb1ELb1ELb0EEENS1_21CollectiveEpilogueFwdINS6_IJS8_SA_S9_EEENS6_IJNS7_ILi1EEESI_SI_EEESC_SE_Li128ELb1ELb1ELb0ELb0EEENS1_19SingleTileSchedulerILb1ELb0ELb1ELi128EEEEEEEEEvNT_6ParamsE:
[----:B------:R-:W-:Y:S01]  /*0000*/  LDC R1, c[0x0][0x28] ;  /* 0x00000a00ff017b82 */ /* 0x000fe20000000800 */
[----:B------:R-:W-:Y:S05]  /*0010*/  EXIT ;  /* 0x000000000000794d */ /* 0x000fea0003800000 */
.L_x_5:
        /* <DEDUP_REMOVED lines=14> */
.L_x_14:


//--------------------- .text._ZN7cutlass13device_kernelIN5flash19enable_sm80_to_sm89INS1_16FlashAttnFwdSm80INS1_25CollectiveMainloopFwdSm80ILi4ELi1ELb0EN4cute5tupleIJNS5_1CILi128EEENS7_ILi64EEENS7_ILi96EEEEEELi96ENS_10bfloat16_tEfNS_4arch4Sm80ELb1ELb0ELb1ELb0ELb1ELb0ELb1ELb0EEENS1_21CollectiveEpilogueFwdINS6_IJS8_SA_S9_EEENS6_IJNS7_ILi1EEESI_SI_EEESC_SE_Li128ELb0ELb1ELb0ELb0EEENS1_30DynamicPersistentTileSchedulerILi128ELi128ELb0ELb1ELb0EEEEEEEEEvNT_6ParamsE --------------------------
	.section	.text._ZN7cutlass13device_kernelIN5flash19enable_sm80_to_sm89INS1_16FlashAttnFwdSm80INS1_25CollectiveMainloopFwdSm80ILi4ELi1ELb0EN4cute5tupleIJNS5_1CILi128EEENS7_ILi64EEENS7_ILi96EEEEEELi96ENS_10bfloat16_tEfNS_4arch4Sm80ELb1ELb0ELb1ELb0ELb1ELb0ELb1ELb0EEENS1_21CollectiveEpilogueFwdINS6_IJS8_SA_S9_EEENS6_IJNS7_ILi1EEESI_SI_EEESC_SE_Li128ELb0ELb1ELb0ELb0EEENS1_30DynamicPersistentTileSchedulerILi128ELi128ELb0ELb1ELb0EEEEEEEEEvNT_6ParamsE,"ax",@progbits
	.align	128
.text._ZN7cutlass13device_kernelIN5flash19enable_sm80_to_sm89INS1_16FlashAttnFwdSm80INS1_25CollectiveMainloopFwdSm80ILi4ELi1ELb0EN4cute5tupleIJNS5_1CILi128EEENS7_ILi64EEENS7_ILi96EEEEEELi96ENS_10bfloat16_tEfNS_4arch4Sm80ELb1ELb0ELb1ELb0ELb1ELb0ELb1ELb0EEENS1_21CollectiveEpilogueFwdINS6_IJS8_SA_S9_EEENS6_IJNS7_ILi1EEESI_SI_EEESC_SE_Li128ELb0ELb1ELb0ELb0EEENS1_30DynamicPersistentTileSchedulerILi128ELi128ELb0ELb1ELb0EEEEEEEEEvNT_6ParamsE:
        .type           _ZN7cutlass13device_kernelIN5flash19enable_sm80_to_sm89INS1_16FlashAttnFwdSm80INS1_25CollectiveMainloopFwdSm80ILi4ELi1ELb0EN4cute5tupleIJNS5_1CILi128EEENS7_ILi64EEENS7_ILi96EEEEEELi96ENS_10bfloat16_tEfNS_4arch4Sm80ELb1ELb0ELb1ELb0ELb1ELb0ELb1ELb0EEENS1_21CollectiveEpilogueFwdINS6_IJS8_SA_S9_EEENS6_IJNS7_ILi1EEESI_SI_EEESC_SE_Li128ELb0ELb1ELb0ELb0EEENS1_30DynamicPersistentTileSchedulerILi128ELi128ELb0ELb1ELb0EEEEEEEEEvNT_6ParamsE,@function
        .size           _ZN7cutlass13device_kernelIN5flash19enable_sm80_to_sm89INS1_16FlashAttnFwdSm80INS1_25CollectiveMainloopFwdSm80ILi4ELi1ELb0EN4cute5tupleIJNS5_1CILi128EEENS7_ILi64EEENS7_ILi96EEEEEELi96ENS_10bfloat16_tEfNS_4arch4Sm80ELb1ELb0ELb1ELb0ELb1ELb0ELb1ELb0EEENS1_21CollectiveEpilogueFwdINS6_IJS8_SA_S9_EEENS6_IJNS7_ILi1EEESI_SI_EEESC_SE_Li128ELb0ELb1ELb0ELb0EEENS1_30DynamicPersistentTileSchedulerILi128ELi128ELb0ELb1ELb0EEEEEEEEEvNT_6ParamsE,(.L_x_15 - _ZN7cutlass13device_kernelIN5flash19enable_sm80_to_sm89INS1_16FlashAttnFwdSm80INS1_25CollectiveMainloopFwdSm80ILi4ELi1ELb0EN4cute5tupleIJNS5_1CILi128EEENS7_ILi64EEENS7_ILi96EEEEEELi96ENS_10bfloat16_tEfNS_4arch4Sm80ELb1ELb0ELb1ELb0ELb1ELb0ELb1ELb0EEENS1_21CollectiveEpilogueFwdINS6_IJS8_SA_S9_EEENS6_IJNS7_ILi1EEESI_SI_EEESC_SE_Li128ELb0ELb1ELb0ELb0EEENS1_30DynamicPersistentTileSchedulerILi128ELi128ELb0ELb1ELb0EEEEEEEEEvNT_6ParamsE)
        .other          _ZN7cutlass13device_kernelIN5flash19enable_sm80_to_sm89INS1_16FlashAttnFwdSm80INS1_25CollectiveMainloopFwdSm80ILi4ELi1ELb0EN4cute5tupleIJNS5_1CILi128EEENS7_ILi64EEENS7_ILi96EEEEEELi96ENS_10bfloat16_tEfNS_4arch4Sm80ELb1ELb0ELb1ELb0ELb1ELb0ELb1ELb0EEENS1_21CollectiveEpilogueFwdINS6_IJS8_SA_S9_EEENS6_IJNS7_ILi1EEESI_SI_EEESC_SE_Li128ELb0ELb1ELb0ELb0EEENS1_30DynamicPersistentTileSchedulerILi128ELi128ELb0ELb1ELb0EEEEEEEEEvNT_6ParamsE,@"STO_CUDA_ENTRY STV_DEFAULT"
_ZN7cutlass13device_kernelIN5flash19enable_sm80_to_sm89INS1_16FlashAttnFwdSm80INS1_25CollectiveMainloopFwdSm80ILi4ELi1ELb0EN4cute5tupleIJNS5_1CILi128EEENS7_ILi64EEENS7_ILi96EEEEEELi96ENS_10bfloat16_tEfNS_4arch4Sm80ELb1ELb0ELb1ELb0ELb1ELb0ELb1ELb0EEENS1_21CollectiveEpilogueFwdINS6_IJS8_SA_S9_EEENS6_IJNS7_ILi1EEESI_SI_EEESC_SE_Li128ELb0ELb1ELb0ELb0EEENS1_30DynamicPersistentTileSchedulerILi128ELi128ELb0ELb1ELb0EEEEEEEEEvNT_6ParamsE:
[----:B------:R-:W-:Y:S01]  /*0000*/  LDC R1, c[0x0][0x28] ;  /* 0x00000a00ff017b82 */ /* 0x000fe20000000800 */
[----:B------:R-:W-:Y:S05]  /*0010*/  EXIT ;  /* 0x000000000000794d */ /* 0x000fea0003800000 */
.L_x_6:
        /* <DEDUP_REMOVED lines=14> */
.L_x_15:


//--------------------- .text._ZN7cutlass13device_kernelIN5flash19enable_sm80_to_sm89INS1_16FlashAttnFwdSm80INS1_25CollectiveMainloopFwdSm80ILi4ELi1ELb0EN4cute5tupleIJNS5_1CILi128EEENS7_ILi64EEENS7_ILi96EEEEEELi96ENS_10bfloat16_tEfNS_4arch4Sm80ELb1ELb0ELb1ELb1ELb1ELb0ELb1ELb0EEENS1_21CollectiveEpilogueFwdINS6_IJS8_SA_S9_EEENS6_IJNS7_ILi1EEESI_SI_EEESC_SE_Li128ELb1ELb1ELb0ELb0EEENS1_19SingleTileSchedulerILb1ELb0ELb1ELi128EEEEEEEEEvNT_6ParamsE --------------------------
	.section	.text._ZN7cutlass13device_kernelIN5flash19enable_sm80_to_sm89INS1_16FlashAttnFwdSm80INS1_25CollectiveMainloopFwdSm80ILi4ELi1ELb0EN4cute5tupleIJNS5_1CILi128EEENS7_ILi64EEENS7_ILi96EEEEEELi96ENS_10bfloat16_tEfNS_4arch4Sm80ELb1ELb0ELb1ELb1ELb1ELb0ELb1ELb0EEENS1_21CollectiveEpilogueFwdINS6_IJS8_SA_S9_EEENS6_IJNS7_ILi1EEESI_SI_EEESC_SE_Li128ELb1ELb1ELb0ELb0EEENS1_19SingleTileSchedulerILb1ELb0ELb1ELi128EEEEEEEEEvNT_6ParamsE,"ax",@progbits
	.align	128
.text._ZN7cutlass13device_kernelIN5flash19enable_sm80_to_sm89INS1_16FlashAttnFwdSm80INS1_25CollectiveMainloopFwdSm80ILi4ELi1ELb0EN4cute5tupleIJNS5_1CILi128EEENS7_ILi64EEENS7_ILi96EEEEEELi96ENS_10bfloat16_tEfNS_4arch4Sm80ELb1ELb0ELb1ELb1ELb1ELb0ELb1ELb0EEENS1_21CollectiveEpilogueFwdINS6_IJS8_SA_S9_EEENS6_IJNS7_ILi1EEESI_SI_EEESC_SE_Li128ELb1ELb1ELb0ELb0EEENS1_19SingleTileSchedulerILb1ELb0ELb1ELi128EEEEEEEEEvNT_6ParamsE:
        .type           _ZN7cutlass13device_kernelIN5flash19enable_sm80_to_sm89INS1_16FlashAttnFwdSm80INS1_25CollectiveMainloopFwdSm80ILi4ELi1ELb0EN4cute5tupleIJNS5_1CILi128EEENS7_ILi64EEENS7_ILi96EEEEEELi96ENS_10bfloat16_tEfNS_4arch4Sm80ELb1ELb0ELb1ELb1ELb1ELb0ELb1ELb0EEENS1_21CollectiveEpilogueFwdINS6_IJS8_SA_S9_EEENS6_IJNS7_ILi1EEESI_SI_EEESC_SE_Li128ELb1ELb1ELb0ELb0EEENS1_19SingleTileSchedulerILb1ELb0ELb1ELi128EEEEEEEEEvNT_6ParamsE,@function
        .size           _ZN7cutlass13device_kernelIN5flash19enable_sm80_to_sm89INS1_16FlashAttnFwdSm80INS1_25CollectiveMainloopFwdSm80ILi4ELi1ELb0EN4cute5tupleIJNS5_1CILi128EEENS7_ILi64EEENS7_ILi96EEEEEELi96ENS_10bfloat16_tEfNS_4arch4Sm80ELb1ELb0ELb1ELb1ELb1ELb0ELb1ELb0EEENS1_21CollectiveEpilogueFwdINS6_IJS8_SA_S9_EEENS6_IJNS7_ILi1EEESI_SI_EEESC_SE_Li128ELb1ELb1ELb0ELb0EEENS1_19SingleTileSchedulerILb1ELb0ELb1ELi128EEEEEEEEEvNT_6ParamsE,(.L_x_16 - _ZN7cutlass13device_kernelIN5flash19enable_sm80_to_sm89INS1_16FlashAttnFwdSm80INS1_25CollectiveMainloopFwdSm80ILi4ELi1ELb0EN4cute5tupleIJNS5_1CILi128EEENS7_ILi64EEENS7_ILi96EEEEEELi96ENS_10bfloat16_tEfNS_4arch4Sm80ELb1ELb0ELb1ELb1ELb1ELb0ELb1ELb0EEENS1_21CollectiveEpilogueFwdINS6_IJS8_SA_S9_EEENS6_IJNS7_ILi1EEESI_SI_EEESC_SE_Li128ELb1ELb1ELb0ELb0EEENS1_19SingleTileSchedulerILb1ELb0ELb1ELi128EEEEEEEEEvNT_6ParamsE)
        .other          _ZN7cutlass13device_kernelIN5flash19enable_sm80_to_sm89INS1_16FlashAttnFwdSm80INS1_25CollectiveMainloopFwdSm80ILi4ELi1ELb0EN4cute5tupleIJNS5_1CILi128EEENS7_ILi64EEENS7_ILi96EEEEEELi96ENS_10bfloat16_tEfNS_4arch4Sm80ELb1ELb0ELb1ELb1ELb1ELb0ELb1ELb0EEENS1_21CollectiveEpilogueFwdINS6_IJS8_SA_S9_EEENS6_IJNS7_ILi1EEESI_SI_EEESC_SE_Li128ELb1ELb1ELb0ELb0EEENS1_19SingleTileSchedulerILb1ELb0ELb1ELi128EEEEEEEEEvNT_6ParamsE,@"STO_CUDA_ENTRY STV_DEFAULT"
_ZN7cutlass13device_kernelIN5flash19enable_sm80_to_sm89INS1_16FlashAttnFwdSm80INS1_25CollectiveMainloopFwdSm80ILi4ELi1ELb0EN4cute5tupleIJNS5_1CILi128EEENS7_ILi64EEENS7_ILi96EEEEEELi96ENS_10bfloat16_tEfNS_4arch4Sm80ELb1ELb0ELb1ELb1ELb1ELb0ELb1ELb0EEENS1_21CollectiveEpilogueFwdINS6_IJS8_SA_S9_EEENS6_IJNS7_ILi1EEESI_SI_EEESC_SE_Li128ELb1ELb1ELb0ELb0EEENS1_19SingleTileSchedulerILb1ELb0ELb1ELi128EEEEEEEEEvNT_6ParamsE:
[----:B------:R-:W-:Y:S01]  /*0000*/  LDC R1, c[0x0][0x28] ;  /* 0x00000a00ff017b82 */ /* 0x000fe20000000800 */
[----:B------:R-:W-:Y:S05]  /*0010*/  EXIT ;  /* 0x000000000000794d */ /* 0x000fea0003800000 */
.L_x_7:
        /* <DEDUP_REMOVED lines=14> */
.L_x_16:


//--------------------- .text._ZN7cutlass13device_kernelIN5flash19enable_sm80_to_sm89INS1_16FlashAttnFwdSm80INS1_25CollectiveMainloopFwdSm80ILi4ELi1ELb0EN4cute5tupleIJNS5_1CILi128EEENS7_ILi64EEENS7_ILi96EEEEEELi96ENS_10bfloat16_tEfNS_4arch4Sm80ELb1ELb0ELb1ELb1ELb1ELb1ELb1ELb0EEENS1_21CollectiveEpilogueFwdINS6_IJS8_SA_S9_EEENS6_IJNS7_ILi1EEESI_SI_EEESC_SE_Li128ELb1ELb1ELb0ELb0EEENS1_19SingleTileSchedulerILb1ELb0ELb1ELi128EEEEEEEEEvNT_6ParamsE --------------------------
	.section	.text._ZN7cutlass13device_kernelIN5flash19enable_sm80_to_sm89INS1_16FlashAttnFwdSm80INS1_25CollectiveMainloopFwdSm80ILi4ELi1ELb0EN4cute5tupleIJNS5_1CILi128EEENS7_ILi64EEENS7_ILi96EEEEEELi96ENS_10bfloat16_tEfNS_4arch4Sm80ELb1ELb0ELb1ELb1ELb1ELb1ELb1ELb0EEENS1_21CollectiveEpilogueFwdINS6_IJS8_SA_S9_EEENS6_IJNS7_ILi1EEESI_SI_EEESC_SE_Li128ELb1ELb1ELb0ELb0EEENS1_19SingleTileSchedulerILb1ELb0ELb1ELi128EEEEEEEEEvNT_6ParamsE,"ax",@progbits
	.align	128
.text._ZN7cutlass13device_kernelIN5flash19enable_sm80_to_sm89INS1_16FlashAttnFwdSm80INS1_25CollectiveMainloopFwdSm80ILi4ELi1ELb0EN4cute5tupleIJNS5_1CILi128EEENS7_ILi64EEENS7_ILi96EEEEEELi96ENS_10bfloat16_tEfNS_4arch4Sm80ELb1ELb0ELb1ELb1ELb1ELb1ELb1ELb0EEENS1_21CollectiveEpilogueFwdINS6_IJS8_SA_S9_EEENS6_IJNS7_ILi1EEESI_SI_EEESC_SE_Li128ELb1ELb1ELb0ELb0EEENS1_19SingleTileSchedulerILb1ELb0ELb1ELi128EEEEEEEEEvNT_6ParamsE:
        .type           _ZN7cutlass13device_kernelIN5flash19enable_sm80_to_sm89INS1_16FlashAttnFwdSm80INS1_25CollectiveMainloopFwdSm80ILi4ELi1ELb0EN4cute5tupleIJNS5_1CILi128EEENS7_ILi64EEENS7_ILi96EEEEEELi96ENS_10bfloat16_tEfNS_4arch4Sm80ELb1ELb0ELb1ELb1ELb1ELb1ELb1ELb0EEENS1_21CollectiveEpilogueFwdINS6_IJS8_SA_S9_EEENS6_IJNS7_ILi1EEESI_SI_EEESC_SE_Li128ELb1ELb1ELb0ELb0EEENS1_19SingleTileSchedulerILb1ELb0ELb1ELi128EEEEEEEEEvNT_6ParamsE,@function
        .size           _ZN7cutlass13device_kernelIN5flash19enable_sm80_to_sm89INS1_16FlashAttnFwdSm80INS1_25CollectiveMainloopFwdSm80ILi4ELi1ELb0EN4cute5tupleIJNS5_1CILi128EEENS7_ILi64EEENS7_ILi96EEEEEELi96ENS_10bfloat16_tEfNS_4arch4Sm80ELb1ELb0ELb1ELb1ELb1ELb1ELb1ELb0EEENS1_21CollectiveEpilogueFwdINS6_IJS8_SA_S9_EEENS6_IJNS7_ILi1EEESI_SI_EEESC_SE_Li128ELb1ELb1ELb0ELb0EEENS1_19SingleTileSchedulerILb1ELb0ELb1ELi128EEEEEEEEEvNT_6ParamsE,(.L_x_17 - _ZN7cutlass13device_kernelIN5flash19enable_sm80_to_sm89INS1_16FlashAttnFwdSm80INS1_25CollectiveMainloopFwdSm80ILi4ELi1ELb0EN4cute5tupleIJNS5_1CILi128EEENS7_ILi64EEENS7_ILi96EEEEEELi96ENS_10bfloat16_tEfNS_4arch4Sm80ELb1ELb0ELb1ELb1ELb1ELb1ELb1ELb0EEENS1_21CollectiveEpilogueFwdINS6_IJS8_SA_S9_EEENS6_IJNS7_ILi1EEESI_SI_EEESC_SE_Li128ELb1ELb1ELb0ELb0EEENS1_19SingleTileSchedulerILb1ELb0ELb1ELi128EEEEEEEEEvNT_6ParamsE)
        .other          _ZN7cutlass13device_kernelIN5flash19enable_sm80_to_sm89INS1_16FlashAttnFwdSm80INS1_25CollectiveMainloopFwdSm80ILi4ELi1ELb0EN4cute5tupleIJNS5_1CILi128EEENS7_ILi64EEENS7_ILi96EEEEEELi96ENS_10bfloat16_tEfNS_4arch4Sm80ELb1ELb0ELb1ELb1ELb1ELb1ELb1ELb0EEENS1_21CollectiveEpilogueFwdINS6_IJS8_SA_S9_EEENS6_IJNS7_ILi1EEESI_SI_EEESC_SE_Li128ELb1ELb1ELb0ELb0EEENS1_19SingleTileSchedulerILb1ELb0ELb1ELi128EEEEEEEEEvNT_6ParamsE,@"STO_CUDA_ENTRY STV_DEFAULT"
_ZN7cutlass13device_kernelIN5flash19enable_sm80_to_sm89INS1_16FlashAttnFwdSm80INS1_25CollectiveMainloopFwdSm80ILi4ELi1ELb0EN4cute5tupleIJNS5_1CILi128EEENS7_ILi64EEENS7_ILi96EEEEEELi96ENS_10bfloat16_tEfNS_4arch4Sm80ELb1ELb0ELb1ELb1ELb1ELb1ELb1ELb0EEENS1_21CollectiveEpilogueFwdINS6_IJS8_SA_S9_EEENS6_IJNS7_ILi1EEESI_SI_EEESC_SE_Li128ELb1ELb1ELb0ELb0EEENS1_19SingleTileSchedulerILb1ELb0ELb1ELi128EEEEEEEEEvNT_6ParamsE:
[----:B------:R-:W-:Y:S01]  /*0000*/  LDC R1, c[0x0][0x28] ;  /* 0x00000a00ff017b82 */ /* 0x000fe20000000800 */
[----:B------:R-:W-:Y:S05]  /*0010*/  EXIT ;  /* 0x000000000000794d */ /* 0x000fea0003800000 */
.L_x_8:
        /* <DEDUP_REMOVED lines=14> */
.L_x_17:


//--------------------- .nv.shared.reserved.0     --------------------------
	.section	.nv.shared.reserved.0,"aw",@nobits
	.weak		__nv_reservedSMEM_offset_0_alias
	.size		__nv_reservedSMEM_offset_0_alias, 0, 0
	.other		__nv_reservedSMEM_offset_0_alias,@"STO_CUDA_RESERVED_SHARED STV_DEFAULT"
__nv_reservedSMEM_offset_0_alias:
	.zero		0


//--------------------- .nv.global                --------------------------
	.section	.nv.global,"aw",@nobits
.nv.global:
	.type		_ZN79_INTERNAL_b10f9c58_43_flash_fwd_hdim96_bf16_paged_softcap_sm80_cu_ea41c527_43384cute1_E,@object
	.size		_ZN79_INTERNAL_b10f9c58_43_flash_fwd_hdim96_bf16_paged_softcap_sm80_cu_ea41c527_43384cute1_E,(_ZN79_INTERNAL_b10f9c58_43_flash_fwd_hdim96_bf16_paged_softcap_sm80_cu_ea41c527_43384cuda3std3__45__cpo6cbeginE - _ZN79_INTERNAL_b10f9c58_43_flash_fwd_hdim96_bf16_paged_softcap_sm80_cu_ea41c527_43384cute1_E)
_ZN79_INTERNAL_b10f9c58_43_flash_fwd_hdim96_bf16_paged_softcap_sm80_cu_ea41c527_43384cute1_E:
	.zero		1
	.type		_ZN79_INTERNAL_b10f9c58_43_flash_fwd_hdim96_bf16_paged_softcap_sm80_cu_ea41c527_43384cuda3std3__45__cpo6cbeginE,@object
	.size		_ZN79_INTERNAL_b10f9c58_43_flash_fwd_hdim96_bf16_paged_softcap_sm80_cu_ea41c527_43384cuda3std3__45__cpo6cbeginE,(_ZN79_INTERNAL_b10f9c58_43_flash_fwd_hdim96_bf16_paged_softcap_sm80_cu_ea41c527_43384cuda3std3__48in_placeE - _ZN79_INTERNAL_b10f9c58_43_flash_fwd_hdim96_bf16_paged_softcap_sm80_cu_ea41c527_43384cuda3std3__45__cpo6cbeginE)
_ZN79_INTERNAL_b10f9c58_43_flash_fwd_hdim96_bf16_paged_softcap_sm80_cu_ea41c527_43384cuda3std3__45__cpo6cbeginE:
	.zero		1
	.type		_ZN79_INTERNAL_b10f9c58_43_flash_fwd_hdim96_bf16_paged_softcap_sm80_cu_ea41c527_43384cuda3std3__48in_placeE,@object
	.size		_ZN79_INTERNAL_b10f9c58_43_flash_fwd_hdim96_bf16_paged_softcap_sm80_cu_ea41c527_43384cuda3std3__48in_placeE,(_ZN79_INTERNAL_b10f9c58_43_flash_fwd_hdim96_bf16_paged_softcap_sm80_cu_ea41c527_43384cuda3std6ranges3__45__cpo9iter_moveE - _ZN79_INTERNAL_b10f9c58_43_flash_fwd_hdim96_bf16_paged_softcap_sm80_cu_ea41c527_43384cuda3std3__48in_placeE)
_ZN79_INTERNAL_b10f9c58_43_flash_fwd_hdim96_bf16_paged_softcap_sm80_cu_ea41c527_43384cuda3std3__48in_placeE:
	.zero		1
	.type		_ZN79_INTERNAL_b10f9c58_43_flash_fwd_hdim96_bf16_paged_softcap_sm80_cu_ea41c527_43384cuda3std6ranges3__45__cpo9iter_moveE,@object
	.size		_ZN79_INTERNAL_b10f9c58_43_flash_fwd_hdim96_bf16_paged_softcap_sm80_cu_ea41c527_43384cuda3std6ranges3__45__cpo9iter_moveE,(_ZN79_INTERNAL_b10f9c58_43_flash_fwd_hdim96_bf16_paged_softcap_sm80_cu_ea41c527_43384cuda3std3__45__cpo5beginE - _ZN79_INTERNAL_b10f9c58_43_flash_fwd_hdim96_bf16_paged_softcap_sm80_cu_ea41c527_43384cuda3std6ranges3__45__cpo9iter_moveE)
_ZN79_INTERNAL_b10f9c58_43_flash_fwd_hdim96_bf16_paged_softcap_sm80_cu_ea41c527_43384cuda3std6ranges3__45__cpo9iter_moveE:
	.zero		1
	.type		_ZN79_INTERNAL_b10f9c58_43_flash_fwd_hdim96_bf16_paged_softcap_sm80_cu_ea41c527_43384cuda3std3__45__cpo5beginE,@object
	.size		_ZN79_INTERNAL_b10f9c58_43_flash_fwd_hdim96_bf16_paged_softcap_sm80_cu_ea41c527_43384cuda3std3__45__cpo5beginE,(_ZN79_INTERNAL_b10f9c58_43_flash_fwd_hdim96_bf16_paged_softcap_sm80_cu_ea41c527_43384cuda3std3__481_GLOBAL__N__b10f9c58_43_flash_fwd_hdim96_bf16_paged_softcap_sm80_cu_ea41c527_43386ignoreE - _ZN79_INTERNAL_b10f9c58_43_flash_fwd_hdim96_bf16_paged_softcap_sm80_cu_ea41c527_43384cuda3std3__45__cpo5beginE)
_ZN79_INTERNAL_b10f9c58_43_flash_fwd_hdim96_bf16_paged_softcap_sm80_cu_ea41c527_43384cuda3std3__45__cpo5beginE:
	.zero		1
	.type		_ZN79_INTERNAL_b10f9c58_43_flash_fwd_hdim96_bf16_paged_softcap_sm80_cu_ea41c527_43384cuda3std3__481_GLOBAL__N__b10f9c58_43_flash_fwd_hdim96_bf16_paged_softcap_sm80_cu_ea41c527_43386ignoreE,@object
	.size		_ZN79_INTERNAL_b10f9c58_43_flash_fwd_hdim96_bf16_paged_softcap_sm80_cu_ea41c527_43384cuda3std3__481_GLOBAL__N__b10f9c58_43_flash_fwd_hdim96_bf16_paged_softcap_sm80_cu_ea41c527_43386ignoreE,(_ZN79_INTERNAL_b10f9c58_43_flash_fwd_hdim96_bf16_paged_softcap_sm80_cu_ea41c527_43384cute7productE - _ZN79_INTERNAL_b10f9c58_43_flash_fwd_hdim96_bf16_paged_softcap_sm80_cu_ea41c527_43384cuda3std3__481_GLOBAL__N__b10f9c58_43_flash_fwd_hdim96_bf16_paged_softcap_sm80_cu_ea41c527_43386ignoreE)
_ZN79_INTERNAL_b10f9c58_43_flash_fwd_hdim96_bf16_paged_softcap_sm80_cu_ea41c527_43384cuda3std3__481_GLOBAL__N__b10f9c58_43_flash_fwd_hdim96_bf16_paged_softcap_sm80_cu_ea41c527_43386ignoreE:
	.zero		1
	.type		_ZN79_INTERNAL_b10f9c58_43_flash_fwd_hdim96_bf16_paged_softcap_sm80_cu_ea41c527_43384cute7productE,@object
	.size		_ZN79_INTERNAL_b10f9c58_43_flash_fwd_hdim96_bf16_paged_softcap_sm80_cu_ea41c527_43384cute7productE,(_ZN79_INTERNAL_b10f9c58_43_flash_fwd_hdim96_bf16_paged_softcap_sm80_cu_ea41c527_43384cuda3std3__45__cpo3endE - _ZN79_INTERNAL_b10f9c58_43_flash_fwd_hdim96_bf16_paged_softcap_sm80_cu_ea41c527_43384cute7productE)
_ZN79_INTERNAL_b10f9c58_43_flash_fwd_hdim96_bf16_paged_softcap_sm80_cu_ea41c527_43384cute7productE:
	.zero		1
	.type		_ZN79_INTERNAL_b10f9c58_43_flash_fwd_hdim96_bf16_paged_softcap_sm80_cu_ea41c527_43384cuda3std3__45__cpo3endE,@object
	.size		_ZN79_INTERNAL_b10f9c58_43_flash_fwd_hdim96_bf16_paged_softcap_sm80_cu_ea41c527_43384cuda3std3__45__cpo3endE,(_ZN79_INTERNAL_b10f9c58_43_flash_fwd_hdim96_bf16_paged_softcap_sm80_cu_ea41c527_43384cuda3std3__419piecewise_constructE - _ZN79_INTERNAL_b10f9c58_43_flash_fwd_hdim96_bf16_paged_softcap_sm80_cu_ea41c527_43384cuda3std3__45__cpo3endE)
_ZN79_INTERNAL_b10f9c58_43_flash_fwd_hdim96_bf16_paged_softcap_sm80_cu_ea41c527_43384cuda3std3__45__cpo3endE:
	.zero		1
	.type		_ZN79_INTERNAL_b10f9c58_43_flash_fwd_hdim96_bf16_paged_softcap_sm80_cu_ea41c527_43384cuda3std3__419piecewise_constructE,@object
	.size		_ZN79_INTERNAL_b10f9c58_43_flash_fwd_hdim96_bf16_paged_softcap_sm80_cu_ea41c527_43384cuda3std3__419piecewise_constructE,(_ZN79_INTERNAL_b10f9c58_43_flash_fwd_hdim96_bf16_paged_softcap_sm80_cu_ea41c527_43384cuda3std3__45__cpo4cendE - _ZN79_INTERNAL_b10f9c58_43_flash_fwd_hdim96_bf16_paged_softcap_sm80_cu_ea41c527_43384cuda3std3__419piecewise_constructE)
_ZN79_INTERNAL_b10f9c58_43_flash_fwd_hdim96_bf16_paged_softcap_sm80_cu_ea41c527_43384cuda3std3__419piecewise_constructE:
	.zero		1
	.type		_ZN79_INTERNAL_b10f9c58_43_flash_fwd_hdim96_bf16_paged_softcap_sm80_cu_ea41c527_43384cuda3std3__45__cpo4cendE,@object
	.size		_ZN79_INTERNAL_b10f9c58_43_flash_fwd_hdim96_bf16_paged_softcap_sm80_cu_ea41c527_43384cuda3std3__45__cpo4cendE,(_ZN79_INTERNAL_b10f9c58_43_flash_fwd_hdim96_bf16_paged_softcap_sm80_cu_ea41c527_43384cuda3std6ranges3__45__cpo4swapE - _ZN79_INTERNAL_b10f9c58_43_flash_fwd_hdim96_bf16_paged_softcap_sm80_cu_ea41c527_43384cuda3std3__45__cpo4cendE)
_ZN79_INTERNAL_b10f9c58_43_flash_fwd_hdim96_bf16_paged_softcap_sm80_cu_ea41c527_43384cuda3std3__45__cpo4cendE:
	.zero		1
	.type		_ZN79_INTERNAL_b10f9c58_43_flash_fwd_hdim96_bf16_paged_softcap_sm80_cu_ea41c527_43384cuda3std6ranges3__45__cpo4swapE,@object
	.size		_ZN79_INTERNAL_b10f9c58_43_flash_fwd_hdim96_bf16_paged_softcap_sm80_cu_ea41c527_43384cuda3std6ranges3__45__cpo4swapE,(.L_7 - _ZN79_INTERNAL_b10f9c58_43_flash_fwd_hdim96_bf16_paged_softcap_sm80_cu_ea41c527_43384cuda3std6ranges3__45__cpo4swapE)
_ZN79_INTERNAL_b10f9c58_43_flash_fwd_hdim96_bf16_paged_softcap_sm80_cu_ea41c527_43384cuda3std6ranges3__45__cpo4swapE:
	.zero		1
.L_7:


//--------------------- .nv.constant0._ZN7cutlass13device_kernelIN5flash19enable_sm80_to_sm89INS1_16FlashAttnFwdSm80INS1_25CollectiveMainloopFwdSm80ILi4ELi1ELb0EN4cute5tupleIJNS5_1CILi128EEENS7_ILi64EEENS7_ILi96EEEEEELi96ENS_10bfloat16_tEfNS_4arch4Sm80ELb0ELb0ELb1ELb0ELb1ELb0ELb1ELb0EEENS1_21CollectiveEpilogueFwdINS6_IJS8_SA_S9_EEENS6_IJNS7_ILi1EEESI_SI_EEESC_SE_Li128ELb0ELb1ELb0ELb0EEENS1_19SingleTileSchedulerILb0ELb0ELb1ELi128EEEEEEEEEvNT_6ParamsE --------------------------
	.section	.nv.constant0._ZN7cutlass13device_kernelIN5flash19enable_sm80_to_sm89INS1_16FlashAttnFwdSm80INS1_25CollectiveMainloopFwdSm80ILi4ELi1ELb0EN4cute5tupleIJNS5_1CILi128EEENS7_ILi64EEENS7_ILi96EEEEEELi96ENS_10bfloat16_tEfNS_4arch4Sm80ELb0ELb0ELb1ELb0ELb1ELb0ELb1ELb0EEENS1_21CollectiveEpilogueFwdINS6_IJS8_SA_S9_EEENS6_IJNS7_ILi1EEESI_SI_EEESC_SE_Li128ELb0ELb1ELb0ELb0EEENS1_19SingleTileSchedulerILb0ELb0ELb1ELi128EEEEEEEEEvNT_6ParamsE,"a",@progbits
	.sectionflags	@""
	.align	4
.nv.constant0._ZN7cutlass13device_kernelIN5flash19enable_sm80_to_sm89INS1_16FlashAttnFwdSm80INS1_25CollectiveMainloopFwdSm80ILi4ELi1ELb0EN4cute5tupleIJNS5_1CILi128EEENS7_ILi64EEENS7_ILi96EEEEEELi96ENS_10bfloat16_tEfNS_4arch4Sm80ELb0ELb0ELb1ELb0ELb1ELb0ELb1ELb0EEENS1_21CollectiveEpilogueFwdINS6_IJS8_SA_S9_EEENS6_IJNS7_ILi1EEESI_SI_EEESC_SE_Li128ELb0ELb1ELb0ELb0EEENS1_19SingleTileSchedulerILb0ELb0ELb1ELi128EEEEEEEEEvNT_6ParamsE:
	.zero		1576


//--------------------- .nv.constant0._ZN7cutlass13device_kernelIN5flash19enable_sm80_to_sm89INS1_16FlashAttnFwdSm80INS1_25CollectiveMainloopFwdSm80ILi4ELi1ELb0EN4cute5tupleIJNS5_1CILi128EEENS7_ILi64EEENS7_ILi96EEEEEELi96ENS_10bfloat16_tEfNS_4arch4Sm80ELb0ELb0ELb1ELb1ELb1ELb0ELb1ELb0EEENS1_21CollectiveEpilogueFwdINS6_IJS8_SA_S9_EEENS6_IJNS7_ILi1EEESI_SI_EEESC_SE_Li128ELb1ELb1ELb0ELb0EEENS1_19SingleTileSchedulerILb1ELb0ELb1ELi128EEEEEEEEEvNT_6ParamsE --------------------------
	.section	.nv.constant0._ZN7cutlass13device_kernelIN5flash19enable_sm80_to_sm89INS1_16FlashAttnFwdSm80INS1_25CollectiveMainloopFwdSm80ILi4ELi1ELb0EN4cute5tupleIJNS5_1CILi128EEENS7_ILi64EEENS7_ILi96EEEEEELi96ENS_10bfloat16_tEfNS_4arch4Sm80ELb0ELb0ELb1ELb1ELb1ELb0ELb1ELb0EEENS1_21CollectiveEpilogueFwdINS6_IJS8_SA_S9_EEENS6_IJNS7_ILi1EEESI_SI_EEESC_SE_Li128ELb1ELb1ELb0ELb0EEENS1_19SingleTileSchedulerILb1ELb0ELb1ELi128EEEEEEEEEvNT_6ParamsE,"a",@progbits
	.sectionflags	@""
	.align	4
.nv.constant0._ZN7cutlass13device_kernelIN5flash19enable_sm80_to_sm89INS1_16FlashAttnFwdSm80INS1_25CollectiveMainloopFwdSm80ILi4ELi1ELb0EN4cute5tupleIJNS5_1CILi128EEENS7_ILi64EEENS7_ILi96EEEEEELi96ENS_10bfloat16_tEfNS_4arch4Sm80ELb0ELb0ELb1ELb1ELb1ELb0ELb1ELb0EEENS1_21CollectiveEpilogueFwdINS6_IJS8_SA_S9_EEENS6_IJNS7_ILi1EEESI_SI_EEESC_SE_Li128ELb1ELb1ELb0ELb0EEENS1_19SingleTileSchedulerILb1ELb0ELb1ELi128EEEEEEEEEvNT_6ParamsE:
	.zero		1576


//--------------------- .nv.constant0._ZN7cutlass13device_kernelIN5flash19enable_sm80_to_sm89INS1_16FlashAttnFwdSm80INS1_25CollectiveMainloopFwdSm80ILi4ELi1ELb0EN4cute5tupleIJNS5_1CILi128EEENS7_ILi64EEENS7_ILi96EEEEEELi96ENS_10bfloat16_tEfNS_4arch4Sm80ELb0ELb0ELb1ELb1ELb1ELb1ELb1ELb0EEENS1_21CollectiveEpilogueFwdINS6_IJS8_SA_S9_EEENS6_IJNS7_ILi1EEESI_SI_EEESC_SE_Li128ELb1ELb1ELb0ELb0EEENS1_19SingleTileSchedulerILb1ELb0ELb1ELi128EEEEEEEEEvNT_6ParamsE --------------------------
	.section	.nv.constant0._ZN7cutlass13device_kernelIN5flash19enable_sm80_to_sm89INS1_16FlashAttnFwdSm80INS1_25CollectiveMainloopFwdSm80ILi4ELi1ELb0EN4cute5tupleIJNS5_1CILi128EEENS7_ILi64EEENS7_ILi96EEEEEELi96ENS_10bfloat16_tEfNS_4arch4Sm80ELb0ELb0ELb1ELb1ELb1ELb1ELb1ELb0EEENS1_21CollectiveEpilogueFwdINS6_IJS8_SA_S9_EEENS6_IJNS7_ILi1EEESI_SI_EEESC_SE_Li128ELb1ELb1ELb0ELb0EEENS1_19SingleTileSchedulerILb1ELb0ELb1ELi128EEEEEEEEEvNT_6ParamsE,"a",@progbits
	.sectionflags	@""
	.align	4
.nv.constant0._ZN7cutlass13device_kernelIN5flash19enable_sm80_to_sm89INS1_16FlashAttnFwdSm80INS1_25CollectiveMainloopFwdSm80ILi4ELi1ELb0EN4cute5tupleIJNS5_1CILi128EEENS7_ILi64EEENS7_ILi96EEEEEELi96ENS_10bfloat16_tEfNS_4arch4Sm80ELb0ELb0ELb1ELb1ELb1ELb1ELb1ELb0EEENS1_21CollectiveEpilogueFwdINS6_IJS8_SA_S9_EEENS6_IJNS7_ILi1EEESI_SI_EEESC_SE_Li128ELb1ELb1ELb0ELb0EEENS1_19SingleTileSchedulerILb1ELb0ELb1ELi128EEEEEEEEEvNT_6ParamsE:
	.zero		1576


//--------------------- .nv.constant0._ZN7cutlass13device_kernelIN5flash19enable_sm80_to_sm89INS1_16FlashAttnFwdSm80INS1_25CollectiveMainloopFwdSm80ILi4ELi1ELb0EN4cute5tupleIJNS5_1CILi128EEENS7_ILi48EEENS7_ILi96EEEEEELi96ENS_10bfloat16_tEfNS_4arch4Sm80ELb0ELb1ELb1ELb0ELb1ELb0ELb1ELb0EEENS1_21CollectiveEpilogueFwdINS6_IJS8_SA_S9_EEENS6_IJNS7_ILi1EEESI_SI_EEESC_SE_Li128ELb0ELb1ELb0ELb0EEENS1_19SingleTileSchedulerILb0ELb0ELb1ELi128EEEEEEEEEvNT_6ParamsE --------------------------
	.section	.nv.constant0._ZN7cutlass13device_kernelIN5flash19enable_sm80_to_sm89INS1_16FlashAttnFwdSm80INS1_25CollectiveMainloopFwdSm80ILi4ELi1ELb0EN4cute5tupleIJNS5_1CILi128EEENS7_ILi48EEENS7_ILi96EEEEEELi96ENS_10bfloat16_tEfNS_4arch4Sm80ELb0ELb1ELb1ELb0ELb1ELb0ELb1ELb0EEENS1_21CollectiveEpilogueFwdINS6_IJS8_SA_S9_EEENS6_IJNS7_ILi1EEESI_SI_EEESC_SE_Li128ELb0ELb1ELb0ELb0EEENS1_19SingleTileSchedulerILb0ELb0ELb1ELi128EEEEEEEEEvNT_6ParamsE,"a",@progbits
	.sectionflags	@""
	.align	4
.nv.constant0._ZN7cutlass13device_kernelIN5flash19enable_sm80_to_sm89INS1_16FlashAttnFwdSm80INS1_25CollectiveMainloopFwdSm80ILi4ELi1ELb0EN4cute5tupleIJNS5_1CILi128EEENS7_ILi48EEENS7_ILi96EEEEEELi96ENS_10bfloat16_tEfNS_4arch4Sm80ELb0ELb1ELb1ELb0ELb1ELb0ELb1ELb0EEENS1_21CollectiveEpilogueFwdINS6_IJS8_SA_S9_EEENS6_IJNS7_ILi1EEESI_SI_EEESC_SE_Li128ELb0ELb1ELb0ELb0EEENS1_19SingleTileSchedulerILb0ELb0ELb1ELi128EEEEEEEEEvNT_6ParamsE:
	.zero		1576


//--------------------- .nv.constant0._ZN7cutlass13device_kernelIN5flash19enable_sm80_to_sm89INS1_16FlashAttnFwdSm80INS1_25CollectiveMainloopFwdSm80ILi4ELi1ELb0EN4cute5tupleIJNS5_1CILi128EEENS7_ILi48EEENS7_ILi96EEEEEELi96ENS_10bfloat16_tEfNS_4arch4Sm80ELb0ELb1ELb1ELb1ELb1ELb0ELb1ELb0EEENS1_21CollectiveEpilogueFwdINS6_IJS8_SA_S9_EEENS6_IJNS7_ILi1EEESI_SI_EEESC_SE_Li128ELb1ELb1ELb0ELb0EEENS1_19SingleTileSchedulerILb1ELb0ELb1ELi128EEEEEEEEEvNT_6ParamsE --------------------------
	.section	.nv.constant0._ZN7cutlass13device_kernelIN5flash19enable_sm80_to_sm89INS1_16FlashAttnFwdSm80INS1_25CollectiveMainloopFwdSm80ILi4ELi1ELb0EN4cute5tupleIJNS5_1CILi128EEENS7_ILi48EEENS7_ILi96EEEEEELi96ENS_10bfloat16_tEfNS_4arch4Sm80ELb0ELb1ELb1ELb1ELb1ELb0ELb1ELb0EEENS1_21CollectiveEpilogueFwdINS6_IJS8_SA_S9_EEENS6_IJNS7_ILi1EEESI_SI_EEESC_SE_Li128ELb1ELb1ELb0ELb0EEENS1_19SingleTileSchedulerILb1ELb0ELb1ELi128EEEEEEEEEvNT_6ParamsE,"a",@progbits
	.sectionflags	@""
	.align	4
.nv.constant0._ZN7cutlass13device_kernelIN5flash19enable_sm80_to_sm89INS1_16FlashAttnFwdSm80INS1_25CollectiveMainloopFwdSm80ILi4ELi1ELb0EN4cute5tupleIJNS5_1CILi128EEENS7_ILi48EEENS7_ILi96EEEEEELi96ENS_10bfloat16_tEfNS_4arch4Sm80ELb0ELb1ELb1ELb1ELb1ELb0ELb1ELb0EEENS1_21CollectiveEpilogueFwdINS6_IJS8_SA_S9_EEENS6_IJNS7_ILi1EEESI_SI_EEESC_SE_Li128ELb1ELb1ELb0ELb0EEENS1_19SingleTileSchedulerILb1ELb0ELb1ELi128EEEEEEEEEvNT_6ParamsE:
	.zero		1576


//--------------------- .nv.constant0._ZN7cutlass13device_kernelIN5flash19enable_sm80_to_sm89INS1_16FlashAttnFwdSm80INS1_25CollectiveMainloopFwdSm80ILi4ELi1ELb0EN4cute5tupleIJNS5_1CILi128EEENS7_ILi48EEENS7_ILi96EEEEEELi96ENS_10bfloat16_tEfNS_4arch4Sm80ELb0ELb1ELb1ELb1ELb1ELb1ELb1ELb0EEENS1_21CollectiveEpilogueFwdINS6_IJS8_SA_S9_EEENS6_IJNS7_ILi1EEESI_SI_EEESC_SE_Li128ELb1ELb1ELb0ELb0EEENS1_19SingleTileSchedulerILb1ELb0ELb1ELi128EEEEEEEEEvNT_6ParamsE --------------------------
	.section	.nv.constant0._ZN7cutlass13device_kernelIN5flash19enable_sm80_to_sm89INS1_16FlashAttnFwdSm80INS1_25CollectiveMainloopFwdSm80ILi4ELi1ELb0EN4cute5tupleIJNS5_1CILi128EEENS7_ILi48EEENS7_ILi96EEEEEELi96ENS_10bfloat16_tEfNS_4arch4Sm80ELb0ELb1ELb1ELb1ELb1ELb1ELb1ELb0EEENS1_21CollectiveEpilogueFwdINS6_IJS8_SA_S9_EEENS6_IJNS7_ILi1EEESI_SI_EEESC_SE_Li128ELb1ELb1ELb0ELb0EEENS1_19SingleTileSchedulerILb1ELb0ELb1ELi128EEEEEEEEEvNT_6ParamsE,"a",@progbits
	.sectionflags	@""
	.align	4
.nv.constant0._ZN7cutlass13device_kernelIN5flash19enable_sm80_to_sm89INS1_16FlashAttnFwdSm80INS1_25CollectiveMainloopFwdSm80ILi4ELi1ELb0EN4cute5tupleIJNS5_1CILi128EEENS7_ILi48EEENS7_ILi96EEEEEELi96ENS_10bfloat16_tEfNS_4arch4Sm80ELb0ELb1ELb1ELb1ELb1ELb1ELb1ELb0EEENS1_21CollectiveEpilogueFwdINS6_IJS8_SA_S9_EEENS6_IJNS7_ILi1EEESI_SI_EEESC_SE_Li128ELb1ELb1ELb0ELb0EEENS1_19SingleTileSchedulerILb1ELb0ELb1ELi128EEEEEEEEEvNT_6ParamsE:
	.zero		1576


//--------------------- .nv.constant0._ZN7cutlass13device_kernelIN5flash19enable_sm80_to_sm89INS1_16FlashAttnFwdSm80INS1_25CollectiveMainloopFwdSm80ILi4ELi1ELb0EN4cute5tupleIJNS5_1CILi128EEENS7_ILi64EEENS7_ILi96EEEEEELi96ENS_10bfloat16_tEfNS_4arch4Sm80ELb1ELb0ELb1ELb0ELb1ELb0ELb1ELb0EEENS1_21CollectiveEpilogueFwdINS6_IJS8_SA_S9_EEENS6_IJNS7_ILi1EEESI_SI_EEESC_SE_Li128ELb0ELb1ELb0ELb0EEENS1_30DynamicPersistentTileSchedulerILi128ELi128ELb0ELb1ELb0EEEEEEEEEvNT_6ParamsE --------------------------
	.section	.nv.constant0._ZN7cutlass13device_kernelIN5flash19enable_sm80_to_sm89INS1_16FlashAttnFwdSm80INS1_25CollectiveMainloopFwdSm80ILi4ELi1ELb0EN4cute5tupleIJNS5_1CILi128EEENS7_ILi64EEENS7_ILi96EEEEEELi96ENS_10bfloat16_tEfNS_4arch4Sm80ELb1ELb0ELb1ELb0ELb1ELb0ELb1ELb0EEENS1_21CollectiveEpilogueFwdINS6_IJS8_SA_S9_EEENS6_IJNS7_ILi1EEESI_SI_EEESC_SE_Li128ELb0ELb1ELb0ELb0EEENS1_30DynamicPersistentTileSchedulerILi128ELi128ELb0ELb1ELb0EEEEEEEEEvNT_6ParamsE,"a",@progbits
	.sectionflags	@""
	.align	4
.nv.constant0._ZN7cutlass13device_kernelIN5flash19enable_sm80_to_sm89INS1_16FlashAttnFwdSm80INS1_25CollectiveMainloopFwdSm80ILi4ELi1ELb0EN4cute5tupleIJNS5_1CILi128EEENS7_ILi64EEENS7_ILi96EEEEEELi96ENS_10bfloat16_tEfNS_4arch4Sm80ELb1ELb0ELb1ELb0ELb1ELb0ELb1ELb0EEENS1_21CollectiveEpilogueFwdINS6_IJS8_SA_S9_EEENS6_IJNS7_ILi1EEESI_SI_EEESC_SE_Li128ELb0ELb1ELb0ELb0EEENS1_30DynamicPersistentTileSchedulerILi128ELi128ELb0ELb1ELb0EEEEEEEEEvNT_6ParamsE:
	.zero		1592


//--------------------- .nv.constant0._ZN7cutlass13device_kernelIN5flash19enable_sm80_to_sm89INS1_16FlashAttnFwdSm80INS1_25CollectiveMainloopFwdSm80ILi4ELi1ELb0EN4cute5tupleIJNS5_1CILi128EEENS7_ILi64EEENS7_ILi96EEEEEELi96ENS_10bfloat16_tEfNS_4arch4Sm80ELb1ELb0ELb1ELb1ELb1ELb0ELb1ELb0EEENS1_21CollectiveEpilogueFwdINS6_IJS8_SA_S9_EEENS6_IJNS7_ILi1EEESI_SI_EEESC_SE_Li128ELb1ELb1ELb0ELb0EEENS1_19SingleTileSchedulerILb1ELb0ELb1ELi128EEEEEEEEEvNT_6ParamsE --------------------------
	.section	.nv.constant0._ZN7cutlass13device_kernelIN5flash19enable_sm80_to_sm89INS1_16FlashAttnFwdSm80INS1_25CollectiveMainloopFwdSm80ILi4ELi1ELb0EN4cute5tupleIJNS5_1CILi128EEENS7_ILi64EEENS7_ILi96EEEEEELi96ENS_10bfloat16_tEfNS_4arch4Sm80ELb1ELb0ELb1ELb1ELb1ELb0ELb1ELb0EEENS1_21CollectiveEpilogueFwdINS6_IJS8_SA_S9_EEENS6_IJNS7_ILi1EEESI_SI_EEESC_SE_Li128ELb1ELb1ELb0ELb0EEENS1_19SingleTileSchedulerILb1ELb0ELb1ELi128EEEEEEEEEvNT_6ParamsE,"a",@progbits
	.sectionflags	@""
	.align	4
.nv.constant0._ZN7cutlass13device_kernelIN5flash19enable_sm80_to_sm89INS1_16FlashAttnFwdSm80INS1_25CollectiveMainloopFwdSm80ILi4ELi1ELb0EN4cute5tupleIJNS5_1CILi128EEENS7_ILi64EEENS7_ILi96EEEEEELi96ENS_10bfloat16_tEfNS_4arch4Sm80ELb1ELb0ELb1ELb1ELb1ELb0ELb1ELb0EEENS1_21CollectiveEpilogueFwdINS6_IJS8_SA_S9_EEENS6_IJNS7_ILi1EEESI_SI_EEESC_SE_Li128ELb1ELb1ELb0ELb0EEENS1_19SingleTileSchedulerILb1ELb0ELb1ELi128EEEEEEEEEvNT_6ParamsE:
	.zero		1576


//--------------------- .nv.constant0._ZN7cutlass13device_kernelIN5flash19enable_sm80_to_sm89INS1_16FlashAttnFwdSm80INS1_25CollectiveMainloopFwdSm80ILi4ELi1ELb0EN4cute5tupleIJNS5_1CILi128EEENS7_ILi64EEENS7_ILi96EEEEEELi96ENS_10bfloat16_tEfNS_4arch4Sm80ELb1ELb0ELb1ELb1ELb1ELb1ELb1ELb0EEENS1_21CollectiveEpilogueFwdINS6_IJS8_SA_S9_EEENS6_IJNS7_ILi1EEESI_SI_EEESC_SE_Li128ELb1ELb1ELb0ELb0EEENS1_19SingleTileSchedulerILb1ELb0ELb1ELi128EEEEEEEEEvNT_6ParamsE --------------------------
	.section	.nv.constant0._ZN7cutlass13device_kernelIN5flash19enable_sm80_to_sm89INS1_16FlashAttnFwdSm80INS1_25CollectiveMainloopFwdSm80ILi4ELi1ELb0EN4cute5tupleIJNS5_1CILi128EEENS7_ILi64EEENS7_ILi96EEEEEELi96ENS_10bfloat16_tEfNS_4arch4Sm80ELb1ELb0ELb1ELb1ELb1ELb1ELb1ELb0EEENS1_21CollectiveEpilogueFwdINS6_IJS8_SA_S9_EEENS6_IJNS7_ILi1EEESI_SI_EEESC_SE_Li128ELb1ELb1ELb0ELb0EEENS1_19SingleTileSchedulerILb1ELb0ELb1ELi128EEEEEEEEEvNT_6ParamsE,"a",@progbits
	.sectionflags	@""
	.align	4
.nv.constant0._ZN7cutlass13device_kernelIN5flash19enable_sm80_to_sm89INS1_16FlashAttnFwdSm80INS1_25CollectiveMainloopFwdSm80ILi4ELi1ELb0EN4cute5tupleIJNS5_1CILi128EEENS7_ILi64EEENS7_ILi96EEEEEELi96ENS_10bfloat16_tEfNS_4arch4Sm80ELb1ELb0ELb1ELb1ELb1ELb1ELb1ELb0EEENS1_21CollectiveEpilogueFwdINS6_IJS8_SA_S9_EEENS6_IJNS7_ILi1EEESI_SI_EEESC_SE_Li128ELb1ELb1ELb0ELb0EEENS1_19SingleTileSchedulerILb1ELb0ELb1ELi128EEEEEEEEEvNT_6ParamsE:
	.zero		1576


//--------------------- SYMBOLS --------------------------

	.type		.nv.reservedSmem.offset0,@object
	.size		.nv.reservedSmem.offset0,0x4
